// auto-generated by cutlass_sweep.gemm — config: {"arch": "sm_90", "cluster_m": 4, "cluster_n": 2, "dtype": "e4m3", "dtype_b": "e4m3", "layout": "nt", "stages": 0, "tile_k": 32, "tile_m": 128, "tile_n": 256}
#include "cutlass/cutlass.h"
#include "cutlass/gemm/collective/collective_builder.hpp"
#include "cutlass/gemm/device/gemm_universal_adapter.h"
#include "cutlass/gemm/kernel/gemm_universal.hpp"
#include "cutlass/epilogue/collective/collective_builder.hpp"

using ElemA = cutlass::float_e4m3_t;
using ElemB = cutlass::float_e4m3_t;
using ElemCD = cutlass::float_e4m3_t;
using Acc  = float;
using TileShape    = cute::Shape<cute::_128, cute::_256, cute::_32>;
using ClusterShape = cute::Shape<cute::_4, cute::_2, cute::_1>;

using CollectiveEpilogue = typename cutlass::epilogue::collective::CollectiveBuilder<
    cutlass::arch::Sm90, cutlass::arch::OpClassTensorOp,
    TileShape, ClusterShape,
    cutlass::epilogue::collective::EpilogueTileAuto,
    Acc, Acc,
    ElemCD, cutlass::layout::RowMajor, 128 / cutlass::sizeof_bits<ElemCD>::value,
    ElemCD, cutlass::layout::RowMajor, 128 / cutlass::sizeof_bits<ElemCD>::value,
    cutlass::epilogue::collective::EpilogueScheduleAuto
  >::CollectiveOp;

using CollectiveMainloop = typename cutlass::gemm::collective::CollectiveBuilder<
    cutlass::arch::Sm90, cutlass::arch::OpClassTensorOp,
    ElemA, cutlass::layout::RowMajor, 128 / cutlass::sizeof_bits<ElemA>::value,
    ElemB, cutlass::layout::ColumnMajor, 128 / cutlass::sizeof_bits<ElemB>::value,
    Acc,
    TileShape, ClusterShape,
    cutlass::gemm::collective::StageCountAutoCarveout<static_cast<int>(sizeof(typename CollectiveEpilogue::SharedStorage))>,
    cutlass::gemm::collective::KernelScheduleAuto
  >::CollectiveOp;

using GemmKernel = cutlass::gemm::kernel::GemmUniversal<
    cute::Shape<int,int,int,int>,
    CollectiveMainloop,
    CollectiveEpilogue
>;
using Gemm = cutlass::gemm::device::GemmUniversalAdapter<GemmKernel>;

// Force the device kernel symbol into the cubin without needing a host main.
auto* _anchor = &cutlass::device_kernel<GemmKernel>;


// ===== COMPILED SASS (sm_90a) =====

	.target	sm_90a

	.elftype	@"ET_EXEC"


//--------------------- .note.nv.tkinfo           --------------------------
	.section	.note.nv.tkinfo,"",@"SHT_NOTE"
	.sectionflags	@"SHF_NOTE_NV_TKINFO"
	.tkinfo
        /*0018*/ 	.word	0x00000002
        /*0030*/ 	.string	""
        /*0030*/ 	.string	"ptxas"
        /*0030*/ 	.string	"Cuda compilation tools, release 13.0, V13.0.88"
        /*0030*/ 	.string	"Build cuda_13.0.r13.0/compiler.36424714_0"
        /*0030*/ 	.string	"-arch sm_90a -m 64 "



//--------------------- .note.nv.cuinfo           --------------------------
	.section	.note.nv.cuinfo,"",@"SHT_NOTE"
	.sectionflags	@"SHF_NOTE_NV_CUINFO"
        /*0018*/ 	.short	0x0002
        /*001a*/ 	.short	0x005a
        /*001c*/ 	.short	0x0082
	.zero		2


//--------------------- .nv.info                  --------------------------
	.section	.nv.info,"",@"SHT_CUDA_INFO"
	.align	4


	//----- nvinfo : EIATTR_REGCOUNT
	.align		4
        /*0000*/ 	.byte	0x04, 0x2f
        /*0002*/ 	.short	(.L_12 - .L_11)
	.align		4
.L_11:
        /*0004*/ 	.word	index@(_ZN7cutlass13device_kernelINS_4gemm6kernel13GemmUniversalIN4cute5tupleIJiiiiEEENS1_10collective13CollectiveMmaINS1_37MainloopSm90TmaGmmaWarpSpecializedFP8ILi18ENS5_IJNS4_1CILi4EEENSA_ILi2EEENSA_ILi1EEEEEENS1_35KernelTmaWarpSpecializedCooperativeEEENS5_IJNSA_ILi128EEENSA_ILi256EEENSA_ILi32EEEEEENS_12float_e4m3_tENS5_IJlSD_lEEESL_SM_NS4_8TiledMMAINS4_8MMA_AtomIJNS4_4SM904GMMA31MMA_64x256x32_F32E4M3E4M3_SS_TNILNSQ_7ScaleInE1ELSS_1EEEEEENS4_6LayoutINS5_IJSC_SD_SD_EEENS5_IJSD_NSA_ILi0EEESX_EEEEENS5_IJNS4_10UnderscoreES10_S10_EEEEENS4_23SM90_TMA_LOAD_MULTICASTENS4_14ComposedLayoutINS4_7SwizzleILi1ELi4ELi3EEENS4_18smem_ptr_flag_bitsILi8EEENSV_INS5_IJNSA_ILi8EEESJ_EEENS5_IJSJ_SD_EEEEEEEvNS4_8identityES13_S1D_vS1E_EENS_8epilogue10collective6detail29Sm90TmaWarpSpecializedAdapterINS1H_15DefaultEpilogueISL_SM_SM_NS1G_6thread17LinearCombinationISL_Li1EffLNS1L_9ScaleType4KindE0ELNS_15FloatRoundStyleE2ESL_EENS1_15EpilogueDefaultEEEEEvvEEEEvNT_6ParamsE)
        /*0008*/ 	.word	0x000000a8


	//----- nvinfo : EIATTR_FRAME_SIZE
	.align		4
.L_12:
        /*000c*/ 	.byte	0x04, 0x11
        /*000e*/ 	.short	(.L_14 - .L_13)
	.align		4
.L_13:
        /*0010*/ 	.word	index@(_ZN7cutlass13device_kernelINS_4gemm6kernel13GemmUniversalIN4cute5tupleIJiiiiEEENS1_10collective13CollectiveMmaINS1_37MainloopSm90TmaGmmaWarpSpecializedFP8ILi18ENS5_IJNS4_1CILi4EEENSA_ILi2EEENSA_ILi1EEEEEENS1_35KernelTmaWarpSpecializedCooperativeEEENS5_IJNSA_ILi128EEENSA_ILi256EEENSA_ILi32EEEEEENS_12float_e4m3_tENS5_IJlSD_lEEESL_SM_NS4_8TiledMMAINS4_8MMA_AtomIJNS4_4SM904GMMA31MMA_64x256x32_F32E4M3E4M3_SS_TNILNSQ_7ScaleInE1ELSS_1EEEEEENS4_6LayoutINS5_IJSC_SD_SD_EEENS5_IJSD_NSA_ILi0EEESX_EEEEENS5_IJNS4_10UnderscoreES10_S10_EEEEENS4_23SM90_TMA_LOAD_MULTICASTENS4_14ComposedLayoutINS4_7SwizzleILi1ELi4ELi3EEENS4_18smem_ptr_flag_bitsILi8EEENSV_INS5_IJNSA_ILi8EEESJ_EEENS5_IJSJ_SD_EEEEEEEvNS4_8identityES13_S1D_vS1E_EENS_8epilogue10collective6detail29Sm90TmaWarpSpecializedAdapterINS1H_15DefaultEpilogueISL_SM_SM_NS1G_6thread17LinearCombinationISL_Li1EffLNS1L_9ScaleType4KindE0ELNS_15FloatRoundStyleE2ESL_EENS1_15EpilogueDefaultEEEEEvvEEEEvNT_6ParamsE)
        /*0014*/ 	.word	0x00000108


	//----- nvinfo : EIATTR_MIN_STACK_SIZE
	.align		4
.L_14:
        /*0018*/ 	.byte	0x04, 0x12
        /*001a*/ 	.short	(.L_16 - .L_15)
	.align		4
.L_15:
        /*001c*/ 	.word	index@(_ZN7cutlass13device_kernelINS_4gemm6kernel13GemmUniversalIN4cute5tupleIJiiiiEEENS1_10collective13CollectiveMmaINS1_37MainloopSm90TmaGmmaWarpSpecializedFP8ILi18ENS5_IJNS4_1CILi4EEENSA_ILi2EEENSA_ILi1EEEEEENS1_35KernelTmaWarpSpecializedCooperativeEEENS5_IJNSA_ILi128EEENSA_ILi256EEENSA_ILi32EEEEEENS_12float_e4m3_tENS5_IJlSD_lEEESL_SM_NS4_8TiledMMAINS4_8MMA_AtomIJNS4_4SM904GMMA31MMA_64x256x32_F32E4M3E4M3_SS_TNILNSQ_7ScaleInE1ELSS_1EEEEEENS4_6LayoutINS5_IJSC_SD_SD_EEENS5_IJSD_NSA_ILi0EEESX_EEEEENS5_IJNS4_10UnderscoreES10_S10_EEEEENS4_23SM90_TMA_LOAD_MULTICASTENS4_14ComposedLayoutINS4_7SwizzleILi1ELi4ELi3EEENS4_18smem_ptr_flag_bitsILi8EEENSV_INS5_IJNSA_ILi8EEESJ_EEENS5_IJSJ_SD_EEEEEEEvNS4_8identityES13_S1D_vS1E_EENS_8epilogue10collective6detail29Sm90TmaWarpSpecializedAdapterINS1H_15DefaultEpilogueISL_SM_SM_NS1G_6thread17LinearCombinationISL_Li1EffLNS1L_9ScaleType4KindE0ELNS_15FloatRoundStyleE2ESL_EENS1_15EpilogueDefaultEEEEEvvEEEEvNT_6ParamsE)
        /*0020*/ 	.word	0x00000108
.L_16:


//--------------------- .nv.compat                --------------------------
	.section	.nv.compat,"",@"SHT_CUDA_COMPAT_INFO"
	.align	4
        /*0000*/ 	.byte	0x02, 0x09, 0x01, 0x00, 0x02, 0x02, 0x04, 0x00, 0x02, 0x05, 0x05, 0x00, 0x03, 0x07, 0x01, 0x01
        /*0010*/ 	.byte	0x02, 0x03, 0x01, 0x00, 0x02, 0x06, 0x01, 0x00, 0x04, 0x0b, 0x08, 0x00, 0x00, 0x00, 0x00, 0x00
        /*0020*/ 	.byte	0x00, 0x00, 0x00, 0x00


//--------------------- .nv.info._ZN7cutlass13device_kernelINS_4gemm6kernel13GemmUniversalIN4cute5tupleIJiiiiEEENS1_10collective13CollectiveMmaINS1_37MainloopSm90TmaGmmaWarpSpecializedFP8ILi18ENS5_IJNS4_1CILi4EEENSA_ILi2EEENSA_ILi1EEEEEENS1_35KernelTmaWarpSpecializedCooperativeEEENS5_IJNSA_ILi128EEENSA_ILi256EEENSA_ILi32EEEEEENS_12float_e4m3_tENS5_IJlSD_lEEESL_SM_NS4_8TiledMMAINS4_8MMA_AtomIJNS4_4SM904GMMA31MMA_64x256x32_F32E4M3E4M3_SS_TNILNSQ_7ScaleInE1ELSS_1EEEEEENS4_6LayoutINS5_IJSC_SD_SD_EEENS5_IJSD_NSA_ILi0EEESX_EEEEENS5_IJNS4_10UnderscoreES10_S10_EEEEENS4_23SM90_TMA_LOAD_MULTICASTENS4_14ComposedLayoutINS4_7SwizzleILi1ELi4ELi3EEENS4_18smem_ptr_flag_bitsILi8EEENSV_INS5_IJNSA_ILi8EEESJ_EEENS5_IJSJ_SD_EEEEEEEvNS4_8identityES13_S1D_vS1E_EENS_8epilogue10collective6detail29Sm90TmaWarpSpecializedAdapterINS1H_15DefaultEpilogueISL_SM_SM_NS1G_6thread17LinearCombinationISL_Li1EffLNS1L_9ScaleType4KindE0ELNS_15FloatRoundStyleE2ESL_EENS1_15EpilogueDefaultEEEEEvvEEEEvNT_6ParamsE --------------------------
	.section	.nv.info._ZN7cutlass13device_kernelINS_4gemm6kernel13GemmUniversalIN4cute5tupleIJiiiiEEENS1_10collective13CollectiveMmaINS1_37MainloopSm90TmaGmmaWarpSpecializedFP8ILi18ENS5_IJNS4_1CILi4EEENSA_ILi2EEENSA_ILi1EEEEEENS1_35KernelTmaWarpSpecializedCooperativeEEENS5_IJNSA_ILi128EEENSA_ILi256EEENSA_ILi32EEEEEENS_12float_e4m3_tENS5_IJlSD_lEEESL_SM_NS4_8TiledMMAINS4_8MMA_AtomIJNS4_4SM904GMMA31MMA_64x256x32_F32E4M3E4M3_SS_TNILNSQ_7ScaleInE1ELSS_1EEEEEENS4_6LayoutINS5_IJSC_SD_SD_EEENS5_IJSD_NSA_ILi0EEESX_EEEEENS5_IJNS4_10UnderscoreES10_S10_EEEEENS4_23SM90_TMA_LOAD_MULTICASTENS4_14ComposedLayoutINS4_7SwizzleILi1ELi4ELi3EEENS4_18smem_ptr_flag_bitsILi8EEENSV_INS5_IJNSA_ILi8EEESJ_EEENS5_IJSJ_SD_EEEEEEEvNS4_8identityES13_S1D_vS1E_EENS_8epilogue10collective6detail29Sm90TmaWarpSpecializedAdapterINS1H_15DefaultEpilogueISL_SM_SM_NS1G_6thread17LinearCombinationISL_Li1EffLNS1L_9ScaleType4KindE0ELNS_15FloatRoundStyleE2ESL_EENS1_15EpilogueDefaultEEEEEvvEEEEvNT_6ParamsE,"",@"SHT_CUDA_INFO"
	.sectionflags	@""
	.align	4


	//----- nvinfo : EIATTR_CUDA_API_VERSION
	.align		4
        /*0000*/ 	.byte	0x04, 0x37
        /*0002*/ 	.short	(.L_18 - .L_17)
.L_17:
        /*0004*/ 	.word	0x00000082


	//----- nvinfo : EIATTR_KPARAM_INFO
	.align		4
.L_18:
        /*0008*/ 	.byte	0x04, 0x17
        /*000a*/ 	.short	(.L_20 - .L_19)
.L_19:
        /*000c*/ 	.word	0x00000000
        /*0010*/ 	.short	0x0000
        /*0012*/ 	.short	0x0070
        /*0014*/ 	.byte	0x00, 0xf0, 0x01, 0x10


	//----- nvinfo : EIATTR_SPARSE_MMA_MASK
	.align		4
.L_20:
        /*0018*/ 	.byte	0x03, 0x50
        /*001a*/ 	.short	0x0000


	//----- nvinfo : EIATTR_MAXREG_COUNT
	.align		4
        /*001c*/ 	.byte	0x03, 0x1b
        /*001e*/ 	.short	0x00a8


	//----- nvinfo : EIATTR_NUM_BARRIERS
	.align		4
        /*0020*/ 	.byte	0x02, 0x4c
        /*0022*/ 	.byte	0x01
	.zero		1


	//----- nvinfo : EIATTR_ANNOTATIONS
	.align		4
        /*0024*/ 	.byte	0x04, 0x55
        /*0026*/ 	.short	(.L_22 - .L_21)


	//   ....[0]....
.L_21:
        /*0028*/ 	.word	0x00000001
        /*002c*/ 	.byte	0x20, 0x09, 0x00, 0x00, 0x01, 0x00, 0x00, 0x00, 0x10, 0x0a, 0x00, 0x00, 0x01, 0x00, 0x00, 0x00
        /* <DEDUP_REMOVED lines=198> */
        /*0c9c*/ 	.byte	0xe0, 0x0d, 0x01, 0x00


	//----- nvinfo : EIATTR_MERCURY_ISA_VERSION
	.align		4
.L_22:
        /*0ca0*/ 	.byte	0x03, 0x5f
        /*0ca2*/ 	.short	0x0101


	//----- nvinfo : EIATTR_INT_WARP_WIDE_INSTR_OFFSETS
	.align		4
        /*0ca4*/ 	.byte	0x04, 0x31
        /*0ca6*/ 	.short	(.L_24 - .L_23)


	//   ....[0]....
.L_23:
        /*0ca8*/ 	.word	0x00000760


	//   ....[1]....
        /*0cac*/ 	.word	0x00000770


	//   ....[2]....
        /*0cb0*/ 	.word	0x000008f0


	//----- nvinfo : EIATTR_COOP_GROUP_MASK_REGIDS
	.align		4
.L_24:
        /*0cb4*/ 	.byte	0x04, 0x29
        /*0cb6*/ 	.short	(.L_26 - .L_25)


	//   ....[0]....
.L_25:
        /*0cb8*/ 	.word	0xffffffff


	//   ....[1]....
        /*0cbc*/ 	.word	0xffffffff


	//   ....[2]....
        /*0cc0*/ 	.word	0xffffffff


	//   ....[3]....
        /*0cc4*/ 	.word	0xffffffff


	//   ....[4]....
        /*0cc8*/ 	.word	0xffffffff


	//   ....[5]....
        /*0ccc*/ 	.word	0xffffffff


	//----- nvinfo : EIATTR_COOP_GROUP_INSTR_OFFSETS
	.align		4
.L_26:
        /*0cd0*/ 	.byte	0x04, 0x28
        /*0cd2*/ 	.short	(.L_28 - .L_27)


	//   ....[0]....
.L_27:
        /*0cd4*/ 	.word	0x00000070


	//   ....[1]....
        /*0cd8*/ 	.word	0x00000080


	//   ....[2]....
        /*0cdc*/ 	.word	0x000001a0


	//   ....[3]....
        /*0ce0*/ 	.word	0x000005c0


	//   ....[4]....
        /*0ce4*/ 	.word	0x00000a50


	//   ....[5]....
        /*0ce8*/ 	.word	0x000017d0


	//----- nvinfo : EIATTR_REG_RECONFIG
	.align		4
.L_28:
        /*0cec*/ 	.byte	0x01, 0x54
	.zero		2


	//----- nvinfo : EIATTR_MBARRIER_INSTR_OFFSETS
	.align		4
        /*0cf0*/ 	.byte	0x04, 0x39
        /*0cf2*/ 	.short	(.L_30 - .L_29)


	//   ....[0]....
.L_29:
        /*0cf4*/ 	.word	0x00000360
        /*0cf8*/ 	.word	0x000000ff
        /*0cfc*/ 	.word	0x00000000
        /*0d00*/ 	.short	0x0100
        /*0d02*/ 	.byte	0x09
	.zero		1


	//   ....[1]....
        /*0d04*/ 	.word	0x00000370
        /*0d08*/ 	.word	0x000000ff
        /*0d0c*/ 	.word	0x00000090
        /*0d10*/ 	.short	0x0100
        /*0d12*/ 	.byte	0x09
	.zero		1


	//   ....[2]....
        /*0d14*/ 	.word	0x00000380
        /*0d18*/ 	.word	0x000000ff
        /*0d1c*/ 	.word	0x00000008
        /*0d20*/ 	.short	0x0100
        /*0d22*/ 	.byte	0x09
	.zero		1


	//   ....[3]....
        /*0d24*/ 	.word	0x00000390
        /*0d28*/ 	.word	0x000000ff
        /*0d2c*/ 	.word	0x00000098
        /*0d30*/ 	.short	0x0100
        /*0d32*/ 	.byte	0x09
	.zero		1


	//   ....[4]....
        /*0d34*/ 	.word	0x000003a0
        /*0d38*/ 	.word	0x000000ff
        /*0d3c*/ 	.word	0x00000010
        /*0d40*/ 	.short	0x0100
        /*0d42*/ 	.byte	0x09
	.zero		1


	//   ....[5]....
        /*0d44*/ 	.word	0x000003b0
        /*0d48*/ 	.word	0x000000ff
        /*0d4c*/ 	.word	0x000000a0
        /*0d50*/ 	.short	0x0100
        /*0d52*/ 	.byte	0x09
	.zero		1


	//   ....[6]....
        /*0d54*/ 	.word	0x000003c0
        /*0d58*/ 	.word	0x000000ff
        /*0d5c*/ 	.word	0x00000018
        /*0d60*/ 	.short	0x0100
        /*0d62*/ 	.byte	0x09
	.zero		1


	//   ....[7]....
        /*0d64*/ 	.word	0x000003d0
        /*0d68*/ 	.word	0x000000ff
        /*0d6c*/ 	.word	0x000000a8
        /*0d70*/ 	.short	0x0100
        /*0d72*/ 	.byte	0x09
	.zero		1


	//   ....[8]....
        /*0d74*/ 	.word	0x000003e0
        /*0d78*/ 	.word	0x000000ff
        /*0d7c*/ 	.word	0x00000020
        /*0d80*/ 	.short	0x0100
        /*0d82*/ 	.byte	0x09
	.zero		1


	//   ....[9]....
        /*0d84*/ 	.word	0x000003f0
        /*0d88*/ 	.word	0x000000ff
        /*0d8c*/ 	.word	0x000000b0
        /*0d90*/ 	.short	0x0100
        /*0d92*/ 	.byte	0x09
	.zero		1


	//   ....[10]....
        /*0d94*/ 	.word	0x00000400
        /*0d98*/ 	.word	0x000000ff
        /*0d9c*/ 	.word	0x00000028
        /*0da0*/ 	.short	0x0100
        /*0da2*/ 	.byte	0x09
	.zero		1


	//   ....[11]....
        /*0da4*/ 	.word	0x00000410
        /*0da8*/ 	.word	0x000000ff
        /*0dac*/ 	.word	0x000000b8
        /*0db0*/ 	.short	0x0100
        /*0db2*/ 	.byte	0x09
	.zero		1


	//   ....[12]....
        /*0db4*/ 	.word	0x00000420
        /*0db8*/ 	.word	0x000000ff
        /*0dbc*/ 	.word	0x00000030
        /*0dc0*/ 	.short	0x0100
        /*0dc2*/ 	.byte	0x09
	.zero		1


	//   ....[13]....
        /*0dc4*/ 	.word	0x00000430
        /*0dc8*/ 	.word	0x000000ff
        /*0dcc*/ 	.word	0x000000c0
        /*0dd0*/ 	.short	0x0100
        /*0dd2*/ 	.byte	0x09
	.zero		1


	//   ....[14]....
        /*0dd4*/ 	.word	0x00000440
        /*0dd8*/ 	.word	0x000000ff
        /*0ddc*/ 	.word	0x00000038
        /*0de0*/ 	.short	0x0100
        /*0de2*/ 	.byte	0x09
	.zero		1


	//   ....[15]....
        /*0de4*/ 	.word	0x00000450
        /*0de8*/ 	.word	0x000000ff
        /*0dec*/ 	.word	0x000000c8
        /*0df0*/ 	.short	0x0100
        /*0df2*/ 	.byte	0x09
	.zero		1


	//   ....[16]....
        /*0df4*/ 	.word	0x00000460
        /*0df8*/ 	.word	0x000000ff
        /*0dfc*/ 	.word	0x00000040
        /*0e00*/ 	.short	0x0100
        /*0e02*/ 	.byte	0x09
	.zero		1


	//   ....[17]....
        /*0e04*/ 	.word	0x00000470
        /*0e08*/ 	.word	0x000000ff
        /*0e0c*/ 	.word	0x000000d0
        /*0e10*/ 	.short	0x0100
        /*0e12*/ 	.byte	0x09
	.zero		1


	//   ....[18]....
        /*0e14*/ 	.word	0x00000480
        /*0e18*/ 	.word	0x000000ff
        /*0e1c*/ 	.word	0x00000048
        /*0e20*/ 	.short	0x0100
        /*0e22*/ 	.byte	0x09
	.zero		1


	//   ....[19]....
        /*0e24*/ 	.word	0x00000490
        /*0e28*/ 	.word	0x000000ff
        /*0e2c*/ 	.word	0x000000d8
        /*0e30*/ 	.short	0x0100
        /*0e32*/ 	.byte	0x09
	.zero		1


	//   ....[20]....
        /*0e34*/ 	.word	0x000004a0
        /*0e38*/ 	.word	0x000000ff
        /*0e3c*/ 	.word	0x00000050
        /*0e40*/ 	.short	0x0100
        /*0e42*/ 	.byte	0x09
	.zero		1


	//   ....[21]....
        /*0e44*/ 	.word	0x000004b0
        /*0e48*/ 	.word	0x000000ff
        /*0e4c*/ 	.word	0x000000e0
        /*0e50*/ 	.short	0x0100
        /*0e52*/ 	.byte	0x09
	.zero		1


	//   ....[22]....
        /*0e54*/ 	.word	0x000004c0
        /*0e58*/ 	.word	0x000000ff
        /*0e5c*/ 	.word	0x00000058
        /*0e60*/ 	.short	0x0100
        /*0e62*/ 	.byte	0x09
	.zero		1


	//   ....[23]....
        /*0e64*/ 	.word	0x000004d0
        /*0e68*/ 	.word	0x000000ff
        /*0e6c*/ 	.word	0x000000e8
        /*0e70*/ 	.short	0x0100
        /*0e72*/ 	.byte	0x09
	.zero		1


	//   ....[24]....
        /*0e74*/ 	.word	0x000004e0
        /*0e78*/ 	.word	0x000000ff
        /*0e7c*/ 	.word	0x00000060
        /*0e80*/ 	.short	0x0100
        /*0e82*/ 	.byte	0x09
	.zero		1


	//   ....[25]....
        /*0e84*/ 	.word	0x000004f0
        /*0e88*/ 	.word	0x000000ff
        /*0e8c*/ 	.word	0x000000f0
        /*0e90*/ 	.short	0x0100
        /*0e92*/ 	.byte	0x09
	.zero		1


	//   ....[26]....
        /*0e94*/ 	.word	0x00000500
        /*0e98*/ 	.word	0x000000ff
        /*0e9c*/ 	.word	0x00000068
        /*0ea0*/ 	.short	0x0100
        /*0ea2*/ 	.byte	0x09
	.zero		1


	//   ....[27]....
        /*0ea4*/ 	.word	0x00000510
        /*0ea8*/ 	.word	0x000000ff
        /*0eac*/ 	.word	0x000000f8
        /*0eb0*/ 	.short	0x0100
        /*0eb2*/ 	.byte	0x09
	.zero		1


	//   ....[28]....
        /*0eb4*/ 	.word	0x00000520
        /*0eb8*/ 	.word	0x000000ff
        /*0ebc*/ 	.word	0x00000070
        /*0ec0*/ 	.short	0x0100
        /*0ec2*/ 	.byte	0x09
	.zero		1


	//   ....[29]....
        /*0ec4*/ 	.word	0x00000530
        /*0ec8*/ 	.word	0x000000ff
        /*0ecc*/ 	.word	0x00000100
        /*0ed0*/ 	.short	0x0100
        /*0ed2*/ 	.byte	0x09
	.zero		1


	//   ....[30]....
        /*0ed4*/ 	.word	0x00000540
        /*0ed8*/ 	.word	0x000000ff
        /*0edc*/ 	.word	0x00000078
        /*0ee0*/ 	.short	0x0100
        /*0ee2*/ 	.byte	0x09
	.zero		1


	//   ....[31]....
        /*0ee4*/ 	.word	0x00000550
        /*0ee8*/ 	.word	0x000000ff
        /*0eec*/ 	.word	0x00000108
        /*0ef0*/ 	.short	0x0100
        /*0ef2*/ 	.byte	0x09
	.zero		1


	//   ....[32]....
        /*0ef4*/ 	.word	0x00000560
        /*0ef8*/ 	.word	0x000000ff
        /*0efc*/ 	.word	0x00000080
        /*0f00*/ 	.short	0x0100
        /*0f02*/ 	.byte	0x09
	.zero		1


	//   ....[33]....
        /*0f04*/ 	.word	0x00000570
        /*0f08*/ 	.word	0x000000ff
        /*0f0c*/ 	.word	0x00000110
        /*0f10*/ 	.short	0x0100
        /*0f12*/ 	.byte	0x09
	.zero		1


	//   ....[34]....
        /*0f14*/ 	.word	0x00000580
        /*0f18*/ 	.word	0x000000ff
        /*0f1c*/ 	.word	0x00000088
        /*0f20*/ 	.short	0x0100
        /*0f22*/ 	.byte	0x09
	.zero		1


	//   ....[35]....
        /*0f24*/ 	.word	0x00000590
        /*0f28*/ 	.word	0x000000ff
        /*0f2c*/ 	.word	0x00000118
        /*0f30*/ 	.short	0x0100
        /*0f32*/ 	.byte	0x09
	.zero		1


	//   ....[36]....
        /*0f34*/ 	.word	0x00000970
        /*0f38*/ 	.word	0x000000ff
        /*0f3c*/ 	.word	0x00000130
        /*0f40*/ 	.short	0x0100
        /*0f42*/ 	.byte	0x06
	.zero		1


	//   ....[37]....
        /*0f44*/ 	.word	0x000009d0
        /*0f48*/ 	.word	0x000000ff
        /*0f4c*/ 	.word	0x00000138
        /*0f50*/ 	.short	0x0100
        /*0f52*/ 	.byte	0x06
	.zero		1


	//   ....[38]....
        /*0f54*/ 	.word	0x00001fe0
        /*0f58*/ 	.word	0x000000ff
        /*0f5c*/ 	.word	0x00000000
        /*0f60*/ 	.short	0x010a
        /*0f62*/ 	.byte	0x06
	.zero		1


	//   ....[39]....
        /*0f64*/ 	.word	0x00002020
        /*0f68*/ 	.word	0x000000ff
        /*0f6c*/ 	.word	0x00000000
        /*0f70*/ 	.short	0x010a
        /*0f72*/ 	.byte	0x06
	.zero		1


	//   ....[40]....
        /*0f74*/ 	.word	0x000031e0
        /*0f78*/ 	.word	0x000000ff
        /*0f7c*/ 	.word	0x00000000
        /*0f80*/ 	.short	0x010a
        /*0f82*/ 	.byte	0x09
	.zero		1


	//   ....[41]....
        /*0f84*/ 	.word	0x00003220
        /*0f88*/ 	.word	0x000000ff
        /*0f8c*/ 	.word	0x00000000
        /*0f90*/ 	.short	0x010a
        /*0f92*/ 	.byte	0x09
	.zero		1


	//   ....[42]....
        /*0f94*/ 	.word	0x00004260
        /*0f98*/ 	.word	0x000000e5
        /*0f9c*/ 	.word	0x00000000
        /*0fa0*/ 	.short	0x0101
        /*0fa2*/ 	.byte	0x3f
	.zero		1


	//   ....[43]....
        /*0fa4*/ 	.word	0x00005480
        /*0fa8*/ 	.word	0x00000018
        /*0fac*/ 	.word	0x00000000
        /*0fb0*/ 	.short	0x0101
        /*0fb2*/ 	.byte	0x3f
	.zero		1


	//   ....[44]....
        /*0fb4*/ 	.word	0x0000f7e0
        /*0fb8*/ 	.word	0x0000000b
        /*0fbc*/ 	.word	0x00000090
        /*0fc0*/ 	.short	0x010a
        /*0fc2*/ 	.byte	0x3f
	.zero		1


	//   ....[45]....
        /*0fc4*/ 	.word	0x0000fbd0
        /*0fc8*/ 	.word	0x00000004
        /*0fcc*/ 	.word	0x00000138
        /*0fd0*/ 	.short	0x0101
        /*0fd2*/ 	.byte	0x3f
	.zero		1


	//   ....[46]....
        /*0fd4*/ 	.word	0x00010350
        /*0fd8*/ 	.word	0x00000007
        /*0fdc*/ 	.word	0x00000000
        /*0fe0*/ 	.short	0x010a
        /*0fe2*/ 	.byte	0x3f
	.zero		1


	//   ....[47]....
        /*0fe4*/ 	.word	0x000103d0
        /*0fe8*/ 	.word	0x00000009
        /*0fec*/ 	.word	0x00000000
        /*0ff0*/ 	.short	0x010a
        /*0ff2*/ 	.byte	0x3f
	.zero		1


	//   ....[48]....
        /*0ff4*/ 	.word	0x00010460
        /*0ff8*/ 	.word	0x00000006
        /*0ffc*/ 	.word	0x00000000
        /*1000*/ 	.short	0x010a
        /*1002*/ 	.byte	0x3f
	.zero		1


	//   ....[49]....
        /*1004*/ 	.word	0x000104f0
        /*1008*/ 	.word	0x00000009
        /*100c*/ 	.word	0x00000000
        /*1010*/ 	.short	0x010a
        /*1012*/ 	.byte	0x3f
	.zero		1


	//   ....[50]....
        /*1014*/ 	.word	0x00010580
        /*1018*/ 	.word	0x00000006
        /*101c*/ 	.word	0x00000000
        /*1020*/ 	.short	0x010a
        /*1022*/ 	.byte	0x3f
	.zero		1


	//   ....[51]....
        /*1024*/ 	.word	0x00010610
        /*1028*/ 	.word	0x00000009
        /*102c*/ 	.word	0x00000000
        /*1030*/ 	.short	0x010a
        /*1032*/ 	.byte	0x3f
	.zero		1


	//   ....[52]....
        /*1034*/ 	.word	0x000106a0
        /*1038*/ 	.word	0x00000006
        /*103c*/ 	.word	0x00000000
        /*1040*/ 	.short	0x010a
        /*1042*/ 	.byte	0x3f
	.zero		1


	//   ....[53]....
        /*1044*/ 	.word	0x00010730
        /*1048*/ 	.word	0x00000009
        /*104c*/ 	.word	0x00000000
        /*1050*/ 	.short	0x010a
        /*1052*/ 	.byte	0x3f
	.zero		1


	//   ....[54]....
        /*1054*/ 	.word	0x000107c0
        /*1058*/ 	.word	0x00000006
        /*105c*/ 	.word	0x00000000
        /*1060*/ 	.short	0x010a
        /*1062*/ 	.byte	0x3f
	.zero		1


	//   ....[55]....
        /*1064*/ 	.word	0x00010850
        /*1068*/ 	.word	0x00000009
        /*106c*/ 	.word	0x00000000
        /*1070*/ 	.short	0x010a
        /*1072*/ 	.byte	0x3f
	.zero		1


	//   ....[56]....
        /*1074*/ 	.word	0x000108e0
        /*1078*/ 	.word	0x00000006
        /*107c*/ 	.word	0x00000000
        /*1080*/ 	.short	0x010a
        /*1082*/ 	.byte	0x3f
	.zero		1


	//   ....[57]....
        /*1084*/ 	.word	0x00010970
        /*1088*/ 	.word	0x00000009
        /*108c*/ 	.word	0x00000000
        /*1090*/ 	.short	0x010a
        /*1092*/ 	.byte	0x3f
	.zero		1


	//   ....[58]....
        /*1094*/ 	.word	0x00010a00
        /*1098*/ 	.word	0x00000006
        /*109c*/ 	.word	0x00000000
        /*10a0*/ 	.short	0x010a
        /*10a2*/ 	.byte	0x3f
	.zero		1


	//   ....[59]....
        /*10a4*/ 	.word	0x00010a90
        /*10a8*/ 	.word	0x00000009
        /*10ac*/ 	.word	0x00000000
        /*10b0*/ 	.short	0x010a
        /*10b2*/ 	.byte	0x3f
	.zero		1


	//   ....[60]....
        /*10b4*/ 	.word	0x00010b20
        /*10b8*/ 	.word	0x00000006
        /*10bc*/ 	.word	0x00000000
        /*10c0*/ 	.short	0x010a
        /*10c2*/ 	.byte	0x3f
	.zero		1


	//   ....[61]....
        /*10c4*/ 	.word	0x00010bb0
        /*10c8*/ 	.word	0x00000009
        /*10cc*/ 	.word	0x00000000
        /*10d0*/ 	.short	0x010a
        /*10d2*/ 	.byte	0x3f
	.zero		1


	//   ....[62]....
        /*10d4*/ 	.word	0x00010c40
        /*10d8*/ 	.word	0x00000006
        /*10dc*/ 	.word	0x00000000
        /*10e0*/ 	.short	0x010a
        /*10e2*/ 	.byte	0x3f
	.zero		1


	//   ....[63]....
        /*10e4*/ 	.word	0x00010cd0
        /*10e8*/ 	.word	0x00000003
        /*10ec*/ 	.word	0x00000000
        /*10f0*/ 	.short	0x010a
        /*10f2*/ 	.byte	0x3f
	.zero		1


	//   ....[64]....
        /*10f4*/ 	.word	0x00010d40
        /*10f8*/ 	.word	0x00000003
        /*10fc*/ 	.word	0x00000000
        /*1100*/ 	.short	0x010a
        /*1102*/ 	.byte	0x3f
	.zero		1


	//   ....[65]....
        /*1104*/ 	.word	0x00010db0
        /*1108*/ 	.word	0x00000000
        /*110c*/ 	.word	0x00000000
        /*1110*/ 	.short	0x010a
        /*1112*/ 	.byte	0x3f
	.zero		1


	//   ....[66]....
        /*1114*/ 	.word	0x00010e90
        /*1118*/ 	.word	0x0000000b
        /*111c*/ 	.word	0x00000090
        /*1120*/ 	.short	0x010a
        /*1122*/ 	.byte	0x3f
	.zero		1


	//   ....[67]....
        /*1124*/ 	.word	0x00010f60
        /*1128*/ 	.word	0x00000007
        /*112c*/ 	.word	0x00000000
        /*1130*/ 	.short	0x010a
        /*1132*/ 	.byte	0x3f
	.zero		1


	//   ....[68]....
        /*1134*/ 	.word	0x00010fb0
        /*1138*/ 	.word	0x00000009
        /*113c*/ 	.word	0x00000000
        /*1140*/ 	.short	0x010a
        /*1142*/ 	.byte	0x3f
	.zero		1


	//   ....[69]....
        /*1144*/ 	.word	0x00011000
        /*1148*/ 	.word	0x00000006
        /*114c*/ 	.word	0x00000000
        /*1150*/ 	.short	0x010a
        /*1152*/ 	.byte	0x3f
	.zero		1


	//   ....[70]....
        /*1154*/ 	.word	0x00011050
        /*1158*/ 	.word	0x00000009
        /*115c*/ 	.word	0x00000000
        /*1160*/ 	.short	0x010a
        /*1162*/ 	.byte	0x3f
	.zero		1


	//   ....[71]....
        /*1164*/ 	.word	0x000110a0
        /*1168*/ 	.word	0x00000006
        /*116c*/ 	.word	0x00000000
        /*1170*/ 	.short	0x010a
        /*1172*/ 	.byte	0x3f
	.zero		1


	//   ....[72]....
        /*1174*/ 	.word	0x000110f0
        /*1178*/ 	.word	0x00000009
        /*117c*/ 	.word	0x00000000
        /*1180*/ 	.short	0x010a
        /*1182*/ 	.byte	0x3f
	.zero		1


	//   ....[73]....
        /*1184*/ 	.word	0x00011140
        /*1188*/ 	.word	0x00000006
        /*118c*/ 	.word	0x00000000
        /*1190*/ 	.short	0x010a
        /*1192*/ 	.byte	0x3f
	.zero		1


	//   ....[74]....
        /*1194*/ 	.word	0x00011190
        /*1198*/ 	.word	0x00000009
        /*119c*/ 	.word	0x00000000
        /*11a0*/ 	.short	0x010a
        /*11a2*/ 	.byte	0x3f
	.zero		1


	//   ....[75]....
        /*11a4*/ 	.word	0x000111e0
        /*11a8*/ 	.word	0x00000006
        /*11ac*/ 	.word	0x00000000
        /*11b0*/ 	.short	0x010a
        /*11b2*/ 	.byte	0x3f
	.zero		1


	//   ....[76]....
        /*11b4*/ 	.word	0x00011230
        /*11b8*/ 	.word	0x00000009
        /*11bc*/ 	.word	0x00000000
        /*11c0*/ 	.short	0x010a
        /*11c2*/ 	.byte	0x3f
	.zero		1


	//   ....[77]....
        /*11c4*/ 	.word	0x00011280
        /*11c8*/ 	.word	0x00000006
        /*11cc*/ 	.word	0x00000000
        /*11d0*/ 	.short	0x010a
        /*11d2*/ 	.byte	0x3f
	.zero		1


	//   ....[78]....
        /*11d4*/ 	.word	0x000112d0
        /*11d8*/ 	.word	0x00000009
        /*11dc*/ 	.word	0x00000000
        /*11e0*/ 	.short	0x010a
        /*11e2*/ 	.byte	0x3f
	.zero		1


	//   ....[79]....
        /*11e4*/ 	.word	0x00011320
        /*11e8*/ 	.word	0x00000006
        /*11ec*/ 	.word	0x00000000
        /*11f0*/ 	.short	0x010a
        /*11f2*/ 	.byte	0x3f
	.zero		1


	//   ....[80]....
        /*11f4*/ 	.word	0x00011370
        /*11f8*/ 	.word	0x00000009
        /*11fc*/ 	.word	0x00000000
        /*1200*/ 	.short	0x010a
        /*1202*/ 	.byte	0x3f
	.zero		1


	//   ....[81]....
        /*1204*/ 	.word	0x000113c0
        /*1208*/ 	.word	0x00000006
        /*120c*/ 	.word	0x00000000
        /*1210*/ 	.short	0x010a
        /*1212*/ 	.byte	0x3f
	.zero		1


	//   ....[82]....
        /*1214*/ 	.word	0x00011410
        /*1218*/ 	.word	0x00000009
        /*121c*/ 	.word	0x00000000
        /*1220*/ 	.short	0x010a
        /*1222*/ 	.byte	0x3f
	.zero		1


	//   ....[83]....
        /*1224*/ 	.word	0x00011460
        /*1228*/ 	.word	0x00000006
        /*122c*/ 	.word	0x00000000
        /*1230*/ 	.short	0x010a
        /*1232*/ 	.byte	0x3f
	.zero		1


	//----- nvinfo : EIATTR_NUM_MBARRIERS
	.align		4
.L_30:
        /*1234*/ 	.byte	0x03, 0x38
        /*1236*/ 	.short	0x0026


	//----- nvinfo : EIATTR_EXIT_INSTR_OFFSETS
	.align		4
        /*1238*/ 	.byte	0x04, 0x1c
        /*123a*/ 	.short	(.L_32 - .L_31)


	//   ....[0]....
.L_31:
        /*123c*/ 	.word	0x00000be0


	//   ....[1]....
        /*1240*/ 	.word	0x00001470


	//   ....[2]....
        /*1244*/ 	.word	0x0000eda0


	//   ....[3]....
        /*1248*/ 	.word	0x0000f330


	//   ....[4]....
        /*124c*/ 	.word	0x00010d20


	//----- nvinfo : EIATTR_MAX_THREADS
	.align		4
.L_32:
        /*1250*/ 	.byte	0x04, 0x05
        /*1252*/ 	.short	(.L_34 - .L_33)
.L_33:
        /*1254*/ 	.word	0x00000180
        /*1258*/ 	.word	0x00000001
        /*125c*/ 	.word	0x00000001


	//----- nvinfo : EIATTR_CRS_STACK_SIZE
	.align		4
.L_34:
        /*1260*/ 	.byte	0x04, 0x1e
        /*1262*/ 	.short	(.L_36 - .L_35)
.L_35:
        /*1264*/ 	.word	0x00000000


	//----- nvinfo : EIATTR_CBANK_PARAM_SIZE
	.align		4
.L_36:
        /*1268*/ 	.byte	0x03, 0x19
        /*126a*/ 	.short	0x0470


	//----- nvinfo : EIATTR_PARAM_CBANK
	.align		4
        /*126c*/ 	.byte	0x04, 0x0a
        /*126e*/ 	.short	(.L_38 - .L_37)
	.align		4
.L_37:
        /*1270*/ 	.word	index@(.nv.constant0._ZN7cutlass13device_kernelINS_4gemm6kernel13GemmUniversalIN4cute5tupleIJiiiiEEENS1_10collective13CollectiveMmaINS1_37MainloopSm90TmaGmmaWarpSpecializedFP8ILi18ENS5_IJNS4_1CILi4EEENSA_ILi2EEENSA_ILi1EEEEEENS1_35KernelTmaWarpSpecializedCooperativeEEENS5_IJNSA_ILi128EEENSA_ILi256EEENSA_ILi32EEEEEENS_12float_e4m3_tENS5_IJlSD_lEEESL_SM_NS4_8TiledMMAINS4_8MMA_AtomIJNS4_4SM904GMMA31MMA_64x256x32_F32E4M3E4M3_SS_TNILNSQ_7ScaleInE1ELSS_1EEEEEENS4_6LayoutINS5_IJSC_SD_SD_EEENS5_IJSD_NSA_ILi0EEESX_EEEEENS5_IJNS4_10UnderscoreES10_S10_EEEEENS4_23SM90_TMA_LOAD_MULTICASTENS4_14ComposedLayoutINS4_7SwizzleILi1ELi4ELi3EEENS4_18smem_ptr_flag_bitsILi8EEENSV_INS5_IJNSA_ILi8EEESJ_EEENS5_IJSJ_SD_EEEEEEEvNS4_8identityES13_S1D_vS1E_EENS_8epilogue10collective6detail29Sm90TmaWarpSpecializedAdapterINS1H_15DefaultEpilogueISL_SM_SM_NS1G_6thread17LinearCombinationISL_Li1EffLNS1L_9ScaleType4KindE0ELNS_15FloatRoundStyleE2ESL_EENS1_15EpilogueDefaultEEEEEvvEEEEvNT_6ParamsE)
        /*1274*/ 	.short	0x0210
        /*1276*/ 	.short	0x0470


	//----- nvinfo : EIATTR_SW_WAR
	.align		4
.L_38:
        /*1278*/ 	.byte	0x04, 0x36
        /*127a*/ 	.short	(.L_40 - .L_39)
.L_39:
        /*127c*/ 	.word	0x00000008
.L_40:


//--------------------- .nv.callgraph             --------------------------
	.section	.nv.callgraph,"",@"SHT_CUDA_CALLGRAPH"
	.align	4
	.sectionentsize	8
	.align		4
        /*0000*/ 	.word	0x00000000
	.align		4
        /*0004*/ 	.word	0xffffffff
	.align		4
        /*0008*/ 	.word	0x00000000
	.align		4
        /*000c*/ 	.word	0xfffffffe
	.align		4
        /*0010*/ 	.word	0x00000000
	.align		4
        /*0014*/ 	.word	0xfffffffd
	.align		4
        /*0018*/ 	.word	0x00000000
	.align		4
        /*001c*/ 	.word	0xfffffffc


//--------------------- .nv.constant4             --------------------------
	.section	.nv.constant4,"a",@progbits
	.align	8
	.align		8
.nv.constant4:
        /*0000*/ 	.dword	_ZN40_INTERNAL_fd8f36af_4_k_cu_8e821582_178454cuda3std3__45__cpo5beginE
	.align		8
        /*0008*/ 	.dword	_ZN40_INTERNAL_fd8f36af_4_k_cu_8e821582_178454cuda3std3__45__cpo3endE
	.align		8
        /*0010*/ 	.dword	_ZN40_INTERNAL_fd8f36af_4_k_cu_8e821582_178454cuda3std3__45__cpo6cbeginE
	.align		8
        /*0018*/ 	.dword	_ZN40_INTERNAL_fd8f36af_4_k_cu_8e821582_178454cuda3std3__45__cpo4cendE
	.align		8
        /*0020*/ 	.dword	_ZN40_INTERNAL_fd8f36af_4_k_cu_8e821582_178454cuda3std3__442_GLOBAL__N__fd8f36af_4_k_cu_8e821582_178456ignoreE
	.align		8
        /*0028*/ 	.dword	_ZN40_INTERNAL_fd8f36af_4_k_cu_8e821582_178454cuda3std3__419piecewise_constructE
	.align		8
        /*0030*/ 	.dword	_ZN40_INTERNAL_fd8f36af_4_k_cu_8e821582_178454cuda3std3__48in_placeE
	.align		8
        /*0038*/ 	.dword	_ZN40_INTERNAL_fd8f36af_4_k_cu_8e821582_178454cuda3std6ranges3__45__cpo4swapE
	.align		8
        /*0040*/ 	.dword	_ZN40_INTERNAL_fd8f36af_4_k_cu_8e821582_178454cuda3std6ranges3__45__cpo9iter_moveE
	.align		8
        /*0048*/ 	.dword	_ZN40_INTERNAL_fd8f36af_4_k_cu_8e821582_178454cute7productE
	.align		8
        /*0050*/ 	.dword	_ZN40_INTERNAL_fd8f36af_4_k_cu_8e821582_178454cute1_E


//--------------------- .text._ZN7cutlass13device_kernelINS_4gemm6kernel13GemmUniversalIN4cute5tupleIJiiiiEEENS1_10collective13CollectiveMmaINS1_37MainloopSm90TmaGmmaWarpSpecializedFP8ILi18ENS5_IJNS4_1CILi4EEENSA_ILi2EEENSA_ILi1EEEEEENS1_35KernelTmaWarpSpecializedCooperativeEEENS5_IJNSA_ILi128EEENSA_ILi256EEENSA_ILi32EEEEEENS_12float_e4m3_tENS5_IJlSD_lEEESL_SM_NS4_8TiledMMAINS4_8MMA_AtomIJNS4_4SM904GMMA31MMA_64x256x32_F32E4M3E4M3_SS_TNILNSQ_7ScaleInE1ELSS_1EEEEEENS4_6LayoutINS5_IJSC_SD_SD_EEENS5_IJSD_NSA_ILi0EEESX_EEEEENS5_IJNS4_10UnderscoreES10_S10_EEEEENS4_23SM90_TMA_LOAD_MULTICASTENS4_14ComposedLayoutINS4_7SwizzleILi1ELi4ELi3EEENS4_18smem_ptr_flag_bitsILi8EEENSV_INS5_IJNSA_ILi8EEESJ_EEENS5_IJSJ_SD_EEEEEEEvNS4_8identityES13_S1D_vS1E_EENS_8epilogue10collective6detail29Sm90TmaWarpSpecializedAdapterINS1H_15DefaultEpilogueISL_SM_SM_NS1G_6thread17LinearCombinationISL_Li1EffLNS1L_9ScaleType4KindE0ELNS_15FloatRoundStyleE2ESL_EENS1_15EpilogueDefaultEEEEEvvEEEEvNT_6ParamsE --------------------------
	.section	.text._ZN7cutlass13device_kernelINS_4gemm6kernel13GemmUniversalIN4cute5tupleIJiiiiEEENS1_10collective13CollectiveMmaINS1_37MainloopSm90TmaGmmaWarpSpecializedFP8ILi18ENS5_IJNS4_1CILi4EEENSA_ILi2EEENSA_ILi1EEEEEENS1_35KernelTmaWarpSpecializedCooperativeEEENS5_IJNSA_ILi128EEENSA_ILi256EEENSA_ILi32EEEEEENS_12float_e4m3_tENS5_IJlSD_lEEESL_SM_NS4_8TiledMMAINS4_8MMA_AtomIJNS4_4SM904GMMA31MMA_64x256x32_F32E4M3E4M3_SS_TNILNSQ_7ScaleInE1ELSS_1EEEEEENS4_6LayoutINS5_IJSC_SD_SD_EEENS5_IJSD_NSA_ILi0EEESX_EEEEENS5_IJNS4_10UnderscoreES10_S10_EEEEENS4_23SM90_TMA_LOAD_MULTICASTENS4_14ComposedLayoutINS4_7SwizzleILi1ELi4ELi3EEENS4_18smem_ptr_flag_bitsILi8EEENSV_INS5_IJNSA_ILi8EEESJ_EEENS5_IJSJ_SD_EEEEEEEvNS4_8identityES13_S1D_vS1E_EENS_8epilogue10collective6detail29Sm90TmaWarpSpecializedAdapterINS1H_15DefaultEpilogueISL_SM_SM_NS1G_6thread17LinearCombinationISL_Li1EffLNS1L_9ScaleType4KindE0ELNS_15FloatRoundStyleE2ESL_EENS1_15EpilogueDefaultEEEEEvvEEEEvNT_6ParamsE,"ax",@progbits
	.align	128
.text._ZN7cutlass13device_kernelINS_4gemm6kernel13GemmUniversalIN4cute5tupleIJiiiiEEENS1_10collective13CollectiveMmaINS1_37MainloopSm90TmaGmmaWarpSpecializedFP8ILi18ENS5_IJNS4_1CILi4EEENSA_ILi2EEENSA_ILi1EEEEEENS1_35KernelTmaWarpSpecializedCooperativeEEENS5_IJNSA_ILi128EEENSA_ILi256EEENSA_ILi32EEEEEENS_12float_e4m3_tENS5_IJlSD_lEEESL_SM_NS4_8TiledMMAINS4_8MMA_AtomIJNS4_4SM904GMMA31MMA_64x256x32_F32E4M3E4M3_SS_TNILNSQ_7ScaleInE1ELSS_1EEEEEENS4_6LayoutINS5_IJSC_SD_SD_EEENS5_IJSD_NSA_ILi0EEESX_EEEEENS5_IJNS4_10UnderscoreES10_S10_EEEEENS4_23SM90_TMA_LOAD_MULTICASTENS4_14ComposedLayoutINS4_7SwizzleILi1ELi4ELi3EEENS4_18smem_ptr_flag_bitsILi8EEENSV_INS5_IJNSA_ILi8EEESJ_EEENS5_IJSJ_SD_EEEEEEEvNS4_8identityES13_S1D_vS1E_EENS_8epilogue10collective6detail29Sm90TmaWarpSpecializedAdapterINS1H_15DefaultEpilogueISL_SM_SM_NS1G_6thread17LinearCombinationISL_Li1EffLNS1L_9ScaleType4KindE0ELNS_15FloatRoundStyleE2ESL_EENS1_15EpilogueDefaultEEEEEvvEEEEvNT_6ParamsE:
        .type           _ZN7cutlass13device_kernelINS_4gemm6kernel13GemmUniversalIN4cute5tupleIJiiiiEEENS1_10collective13CollectiveMmaINS1_37MainloopSm90TmaGmmaWarpSpecializedFP8ILi18ENS5_IJNS4_1CILi4EEENSA_ILi2EEENSA_ILi1EEEEEENS1_35KernelTmaWarpSpecializedCooperativeEEENS5_IJNSA_ILi128EEENSA_ILi256EEENSA_ILi32EEEEEENS_12float_e4m3_tENS5_IJlSD_lEEESL_SM_NS4_8TiledMMAINS4_8MMA_AtomIJNS4_4SM904GMMA31MMA_64x256x32_F32E4M3E4M3_SS_TNILNSQ_7ScaleInE1ELSS_1EEEEEENS4_6LayoutINS5_IJSC_SD_SD_EEENS5_IJSD_NSA_ILi0EEESX_EEEEENS5_IJNS4_10UnderscoreES10_S10_EEEEENS4_23SM90_TMA_LOAD_MULTICASTENS4_14ComposedLayoutINS4_7SwizzleILi1ELi4ELi3EEENS4_18smem_ptr_flag_bitsILi8EEENSV_INS5_IJNSA_ILi8EEESJ_EEENS5_IJSJ_SD_EEEEEEEvNS4_8identityES13_S1D_vS1E_EENS_8epilogue10collective6detail29Sm90TmaWarpSpecializedAdapterINS1H_15DefaultEpilogueISL_SM_SM_NS1G_6thread17LinearCombinationISL_Li1EffLNS1L_9ScaleType4KindE0ELNS_15FloatRoundStyleE2ESL_EENS1_15EpilogueDefaultEEEEEvvEEEEvNT_6ParamsE,@function
        .size           _ZN7cutlass13device_kernelINS_4gemm6kernel13GemmUniversalIN4cute5tupleIJiiiiEEENS1_10collective13CollectiveMmaINS1_37MainloopSm90TmaGmmaWarpSpecializedFP8ILi18ENS5_IJNS4_1CILi4EEENSA_ILi2EEENSA_ILi1EEEEEENS1_35KernelTmaWarpSpecializedCooperativeEEENS5_IJNSA_ILi128EEENSA_ILi256EEENSA_ILi32EEEEEENS_12float_e4m3_tENS5_IJlSD_lEEESL_SM_NS4_8TiledMMAINS4_8MMA_AtomIJNS4_4SM904GMMA31MMA_64x256x32_F32E4M3E4M3_SS_TNILNSQ_7ScaleInE1ELSS_1EEEEEENS4_6LayoutINS5_IJSC_SD_SD_EEENS5_IJSD_NSA_ILi0EEESX_EEEEENS5_IJNS4_10UnderscoreES10_S10_EEEEENS4_23SM90_TMA_LOAD_MULTICASTENS4_14ComposedLayoutINS4_7SwizzleILi1ELi4ELi3EEENS4_18smem_ptr_flag_bitsILi8EEENSV_INS5_IJNSA_ILi8EEESJ_EEENS5_IJSJ_SD_EEEEEEEvNS4_8identityES13_S1D_vS1E_EENS_8epilogue10collective6detail29Sm90TmaWarpSpecializedAdapterINS1H_15DefaultEpilogueISL_SM_SM_NS1G_6thread17LinearCombinationISL_Li1EffLNS1L_9ScaleType4KindE0ELNS_15FloatRoundStyleE2ESL_EENS1_15EpilogueDefaultEEEEEvvEEEEvNT_6ParamsE,(.L_x_363 - _ZN7cutlass13device_kernelINS_4gemm6kernel13GemmUniversalIN4cute5tupleIJiiiiEEENS1_10collective13CollectiveMmaINS1_37MainloopSm90TmaGmmaWarpSpecializedFP8ILi18ENS5_IJNS4_1CILi4EEENSA_ILi2EEENSA_ILi1EEEEEENS1_35KernelTmaWarpSpecializedCooperativeEEENS5_IJNSA_ILi128EEENSA_ILi256EEENSA_ILi32EEEEEENS_12float_e4m3_tENS5_IJlSD_lEEESL_SM_NS4_8TiledMMAINS4_8MMA_AtomIJNS4_4SM904GMMA31MMA_64x256x32_F32E4M3E4M3_SS_TNILNSQ_7ScaleInE1ELSS_1EEEEEENS4_6LayoutINS5_IJSC_SD_SD_EEENS5_IJSD_NSA_ILi0EEESX_EEEEENS5_IJNS4_10UnderscoreES10_S10_EEEEENS4_23SM90_TMA_LOAD_MULTICASTENS4_14ComposedLayoutINS4_7SwizzleILi1ELi4ELi3EEENS4_18smem_ptr_flag_bitsILi8EEENSV_INS5_IJNSA_ILi8EEESJ_EEENS5_IJSJ_SD_EEEEEEEvNS4_8identityES13_S1D_vS1E_EENS_8epilogue10collective6detail29Sm90TmaWarpSpecializedAdapterINS1H_15DefaultEpilogueISL_SM_SM_NS1G_6thread17LinearCombinationISL_Li1EffLNS1L_9ScaleType4KindE0ELNS_15FloatRoundStyleE2ESL_EENS1_15EpilogueDefaultEEEEEvvEEEEvNT_6ParamsE)
        .other          _ZN7cutlass13device_kernelINS_4gemm6kernel13GemmUniversalIN4cute5tupleIJiiiiEEENS1_10collective13CollectiveMmaINS1_37MainloopSm90TmaGmmaWarpSpecializedFP8ILi18ENS5_IJNS4_1CILi4EEENSA_ILi2EEENSA_ILi1EEEEEENS1_35KernelTmaWarpSpecializedCooperativeEEENS5_IJNSA_ILi128EEENSA_ILi256EEENSA_ILi32EEEEEENS_12float_e4m3_tENS5_IJlSD_lEEESL_SM_NS4_8TiledMMAINS4_8MMA_AtomIJNS4_4SM904GMMA31MMA_64x256x32_F32E4M3E4M3_SS_TNILNSQ_7ScaleInE1ELSS_1EEEEEENS4_6LayoutINS5_IJSC_SD_SD_EEENS5_IJSD_NSA_ILi0EEESX_EEEEENS5_IJNS4_10UnderscoreES10_S10_EEEEENS4_23SM90_TMA_LOAD_MULTICASTENS4_14ComposedLayoutINS4_7SwizzleILi1ELi4ELi3EEENS4_18smem_ptr_flag_bitsILi8EEENSV_INS5_IJNSA_ILi8EEESJ_EEENS5_IJSJ_SD_EEEEEEEvNS4_8identityES13_S1D_vS1E_EENS_8epilogue10collective6detail29Sm90TmaWarpSpecializedAdapterINS1H_15DefaultEpilogueISL_SM_SM_NS1G_6thread17LinearCombinationISL_Li1EffLNS1L_9ScaleType4KindE0ELNS_15FloatRoundStyleE2ESL_EENS1_15EpilogueDefaultEEEEEvvEEEEvNT_6ParamsE,@"STO_CUDA_ENTRY STV_DEFAULT"
_ZN7cutlass13device_kernelINS_4gemm6kernel13GemmUniversalIN4cute5tupleIJiiiiEEENS1_10collective13CollectiveMmaINS1_37MainloopSm90TmaGmmaWarpSpecializedFP8ILi18ENS5_IJNS4_1CILi4EEENSA_ILi2EEENSA_ILi1EEEEEENS1_35KernelTmaWarpSpecializedCooperativeEEENS5_IJNSA_ILi128EEENSA_ILi256EEENSA_ILi32EEEEEENS_12float_e4m3_tENS5_IJlSD_lEEESL_SM_NS4_8TiledMMAINS4_8MMA_AtomIJNS4_4SM904GMMA31MMA_64x256x32_F32E4M3E4M3_SS_TNILNSQ_7ScaleInE1ELSS_1EEEEEENS4_6LayoutINS5_IJSC_SD_SD_EEENS5_IJSD_NSA_ILi0EEESX_EEEEENS5_IJNS4_10UnderscoreES10_S10_EEEEENS4_23SM90_TMA_LOAD_MULTICASTENS4_14ComposedLayoutINS4_7SwizzleILi1ELi4ELi3EEENS4_18smem_ptr_flag_bitsILi8EEENSV_INS5_IJNSA_ILi8EEESJ_EEENS5_IJSJ_SD_EEEEEEEvNS4_8identityES13_S1D_vS1E_EENS_8epilogue10collective6detail29Sm90TmaWarpSpecializedAdapterINS1H_15DefaultEpilogueISL_SM_SM_NS1G_6thread17LinearCombinationISL_Li1EffLNS1L_9ScaleType4KindE0ELNS_15FloatRoundStyleE2ESL_EENS1_15EpilogueDefaultEEEEEvvEEEEvNT_6ParamsE:
[----:B------:R-:W0:Y:S02]  /*0000*/  LDC R1, c[0x0][0x28] ;  /* 0x00000a00ff017b82 */ /* 0x000e240000000800 */
[----:B0-----:R-:W-:Y:S01]  /*0010*/  VIADD R1, R1, 0xfffffef8 ;  /* 0xfffffef801017836 */ /* 0x001fe20000000000 */
[----:B------:R-:W0:Y:S01]  /*0020*/  S2R R4, SR_TID.X ;  /* 0x0000000000047919 */ /* 0x000e220000002100 */
[----:B------:R-:W-:Y:S01]  /*0030*/  ELECT P0, URZ, PT ;  /* 0x00000000003f782f */ /* 0x000fe20003800000 */
[----:B------:R-:W-:Y:S01]  /*0040*/  BSSY B0, `(.L_x_0) ;  /* 0x0000015000007945 */ /* 0x000fe20003800000 */
[--C-:B0-----:R-:W-:Y:S02]  /*0050*/  SHF.R.U32.HI R0, RZ, 0x5, R4.reuse ;  /* 0x00000005ff007819 */ /* 0x101fe40000011604 */
[----:B------:R-:W-:-:S03]  /*0060*/  SHF.R.U32.HI R2, RZ, 0x7, R4 ;  /* 0x00000007ff027819 */ /* 0x000fc60000011604 */
[----:B------:R-:W0:Y:S04]  /*0070*/  SHFL.IDX PT, R3, R0, RZ, 0x1f ;  /* 0x00001fff00037589 */ /* 0x000e2800000e0000 */
[----:B------:R-:W1:Y:S01]  /*0080*/  SHFL.IDX PT, R2, R2, RZ, 0x1f ;  /* 0x00001fff02027589 */ /* 0x000e6200000e0000 */
[----:B0-----:R-:W-:Y:S02]  /*0090*/  R2UR UR4, R3 ;  /* 0x00000000030472ca */ /* 0x001fe400000e0000 */
[----:B-1----:R-:W-:-:S11]  /*00a0*/  R2UR UR6, R2 ;  /* 0x00000000020672ca */ /* 0x002fd600000e0000 */
[----:B------:R-:W-:Y:S02]  /*00b0*/  USHF.R.S32.HI UR5, URZ, 0x1f, UR4 ;  /* 0x0000001f3f057899 */ /* 0x000fe40008011404 */
[----:B------:R-:W-:Y:S02]  /*00c0*/  ISETP.NE.OR P0, PT, RZ, UR4, !P0 ;  /* 0x00000004ff007c0c */ /* 0x000fe4000c705670 */
[----:B------:R-:W-:-:S04]  /*00d0*/  ULEA.HI UR5, UR5, UR4, URZ, 0x2 ;  /* 0x0000000405057291 */ /* 0x000fc8000f8f103f */
[----:B------:R-:W-:-:S04]  /*00e0*/  ULOP3.LUT UR5, UR5, 0xfffffffc, URZ, 0xc0, !UPT ;  /* 0xfffffffc05057892 */ /* 0x000fc8000f8ec03f */
[----:B------:R-:W-:-:S03]  /*00f0*/  UIADD3 UR8, UR4, -UR5, URZ ;  /* 0x8000000504087290 */ /* 0x000fc6000fffe03f */
[----:B------:R-:W-:Y:S09]  /*0100*/  @P0 BRA `(.L_x_1) ;  /* 0x0000000000200947 */ /* 0x000ff20003800000 */
[----:B------:R-:W-:Y:S02]  /*0110*/  ULDC.64 UR4, c[0x0][0x198] ;  /* 0x0000660000047ab9 */ /* 0x000fe40000000a00 */
[----:B------:R-:W-:Y:S02]  /*0120*/  UIADD3 UR10, UP0, UR4, 0xf0, URZ ;  /* 0x000000f0040a7890 */ /* 0x000fe4000ff1e03f */
[----:B------:R-:W-:Y:S02]  /*0130*/  UIADD3 UR4, UP1, UR4, 0x1f0, URZ ;  /* 0x000001f004047890 */ /* 0x000fe4000ff3e03f */
[----:B------:R-:W-:Y:S02]  /*0140*/  UIADD3.X UR11, URZ, UR5, URZ, UP0, !UPT ;  /* 0x000000053f0b7290 */ /* 0x000fe400087fe43f */
[----:B------:R-:W-:-:S07]  /*0150*/  UIADD3.X UR5, URZ, UR5, URZ, UP1, !UPT ;  /* 0x000000053f057290 */ /* 0x000fce0008ffe43f */
[----:B------:R0:W-:Y:S02]  /*0160*/  UTMACCTL.PF [UR10] ;  /* 0x000000000a0079b9 */ /* 0x0001e40008040000 */
[----:B------:R0:W-:Y:S02]  /*0170*/  UTMACCTL.PF [UR4] ;  /* 0x00000000040079b9 */ /* 0x0001e40008040000 */
[----:B0-----:R-:W-:Y:S01]  /*0180*/  NOP ;  /* 0x0000000000007918 */ /* 0x001fe20000000000 */
.L_x_1:
[----:B------:R-:W-:Y:S05]  /*0190*/  BSYNC B0 ;  /* 0x0000000000007941 */ /* 0x000fea0003800000 */
.L_x_0:
[----:B------:R-:W0:Y:S01]  /*01a0*/  SHFL.IDX PT, R3, R0, RZ, 0x1f ;  /* 0x00001fff00037589 */ /* 0x000e2200000e0000 */
[----:B------:R-:W-:Y:S01]  /*01b0*/  UISETP.NE.AND UP0, UPT, UR8, 0x3, UPT ;  /* 0x000000030800788c */ /* 0x000fe2000bf05270 */
[----:B------:R-:W-:Y:S01]  /*01c0*/  SHF.R.S32.HI R2, RZ, 0x1f, R4 ;  /* 0x0000001fff027819 */ /* 0x000fe20000011404 */
[----:B------:R-:W-:Y:S02]  /*01d0*/  UIADD3 UR10, UR6, -0x1, URZ ;  /* 0xffffffff060a7890 */ /* 0x000fe4000fffe03f */
[----:B------:R-:W-:Y:S01]  /*01e0*/  ISETP.NE.AND P1, PT, RZ, UR6, PT ;  /* 0x00000006ff007c0c */ /* 0x000fe2000bf25270 */
[----:B------:R-:W-:Y:S01]  /*01f0*/  UISETP.EQ.OR UP0, UPT, UR8, URZ, !UP0 ;  /* 0x0000003f0800728c */ /* 0x000fe2000c702670 */
[----:B------:R-:W-:Y:S01]  /*0200*/  LEA.HI R2, R2, R4, RZ, 0x7 ;  /* 0x0000000402027211 */ /* 0x000fe200078f38ff */
[----:B------:R-:W-:Y:S02]  /*0210*/  UISETP.GE.U32.AND UP1, UPT, UR10, 0x2, UPT ;  /* 0x000000020a00788c */ /* 0x000fe4000bf26070 */
[----:B------:R-:W-:-:S04]  /*0220*/  UISETP.EQ.AND UP0, UPT, UR6, URZ, UP0 ;  /* 0x0000003f0600728c */ /* 0x000fc80008702270 */
[----:B------:R-:W-:-:S04]  /*0230*/  USEL UR13, URZ, 0x1, !UP0 ;  /* 0x000000013f0d7887 */ /* 0x000fc8000c000000 */
[----:B------:R-:W-:Y:S01]  /*0240*/  USEL UR13, UR13, 0x2, UP1 ;  /* 0x000000020d0d7887 */ /* 0x000fe20008800000 */
[----:B0-----:R-:W-:-:S13]  /*0250*/  ISETP.NE.AND P0, PT, R3, RZ, PT ;  /* 0x000000ff0300720c */ /* 0x001fda0003f05270 */
[----:B------:R-:W-:Y:S05]  /*0260*/  @P0 BRA `(.L_x_2) ;  /* 0x0000000000d40947 */ /* 0x000fea0003800000 */
[----:B------:R-:W-:Y:S01]  /*0270*/  ELECT P0, URZ, PT ;  /* 0x00000000003f782f */ /* 0x000fe20003800000 */
[----:B------:R-:W-:-:S12]  /*0280*/  BSSY B0, `(.L_x_2) ;  /* 0x0000033000007945 */ /* 0x000fd80003800000 */
[----:B------:R-:W-:Y:S05]  /*0290*/  @!P0 BRA `(.L_x_3) ;  /* 0x0000000000c48947 */ /* 0x000fea0003800000 */
[----:B------:R-:W0:Y:S01]  /*02a0*/  S2UR UR9, SR_CgaCtaId ;  /* 0x00000000000979c3 */ /* 0x000e220000008800 */
[----:B------:R-:W-:Y:S01]  /*02b0*/  UMOV UR4, 0x400 ;  /* 0x0000040000047882 */ /* 0x000fe20000000000 */
[----:B------:R-:W-:Y:S01]  /*02c0*/  UMOV UR5, 0x1 ;  /* 0x0000000100057882 */ /* 0x000fe20000000000 */
[----:B------:R-:W-:Y:S02]  /*02d0*/  UMOV UR6, 0xa ;  /* 0x0000000a00067882 */ /* 0x000fe40000000000 */
[----:B------:R-:W-:-:S04]  /*02e0*/  UIADD3 UR6, -UR6, 0x100000, URZ ;  /* 0x0010000006067890 */ /* 0x000fc8000fffe13f */
[----:B------:R-:W-:Y:S02]  /*02f0*/  USHF.L.U32 UR7, UR6, 0xb, URZ ;  /* 0x0000000b06077899 */ /* 0x000fe4000800063f */
[----:B------:R-:W-:Y:S02]  /*0300*/  USHF.L.U32 UR6, UR6, 0x1, URZ ;  /* 0x0000000106067899 */ /* 0x000fe4000800063f */
[----:B0-----:R-:W-:Y:S02]  /*0310*/  ULEA UR9, UR9, UR4, 0x18 ;  /* 0x0000000409097291 */ /* 0x001fe4000f8ec03f */
[----:B------:R-:W-:-:S04]  /*0320*/  UIADD3 UR4, -UR5, 0x100000, URZ ;  /* 0x0010000005047890 */ /* 0x000fc8000fffe13f */
[----:B------:R-:W-:Y:S02]  /*0330*/  USHF.L.U32 UR5, UR4, 0xb, URZ ;  /* 0x0000000b04057899 */ /* 0x000fe4000800063f */
[----:B------:R-:W-:Y:S01]  /*0340*/  USHF.L.U32 UR4, UR4, 0x1, URZ ;  /* 0x0000000104047899 */ /* 0x000fe2000800063f */
[----:B------:R-:W0:Y:S11]  /*0350*/  FENCE.VIEW.ASYNC.S ;  /* 0x00000000000073c6 */ /* 0x000e360000000000 */
[----:B0-----:R0:W1:Y:S01]  /*0360*/  SYNCS.EXCH.64 URZ, [UR9], UR4 ;  /* 0x00000004093f75b2 */ /* 0x0010620008000100 */
[----:B------:R0:W2:Y:S01]  /*0370*/  SYNCS.EXCH.64 URZ, [UR9+0x90], UR6 ;  /* 0x00009006093f75b2 */ /* 0x0000a20008000100 */
[----:B------:R0:W3:Y:S01]  /*0380*/  SYNCS.EXCH.64 URZ, [UR9+0x8], UR4 ;  /* 0x00000804093f75b2 */ /* 0x0000e20008000100 */
[----:B------:R0:W4:Y:S01]  /*0390*/  SYNCS.EXCH.64 URZ, [UR9+0x98], UR6 ;  /* 0x00009806093f75b2 */ /* 0x0001220008000100 */
[----:B------:R0:W0:Y:S01]  /*03a0*/  SYNCS.EXCH.64 URZ, [UR9+0x10], UR4 ;  /* 0x00001004093f75b2 */ /* 0x0000220008000100 */
        /* <DEDUP_REMOVED lines=31> */
[----:B-1234-:R-:W-:Y:S01]  /*05a0*/  NOP ;  /* 0x0000000000007918 */ /* 0x01efe20000000000 */
.L_x_3:
[----:B0-----:R-:W-:Y:S05]  /*05b0*/  BSYNC B0 ;  /* 0x0000000000007941 */ /* 0x001fea0003800000 */
.L_x_2:
[----:B------:R-:W0:Y:S01]  /*05c0*/  SHFL.IDX PT, R0, R0, RZ, 0x1f ;  /* 0x00001fff00007589 */ /* 0x000e2200000e0000 */
[----:B------:R-:W1:Y:S01]  /*05d0*/  S2UR UR9, SR_CTAID.X ;  /* 0x00000000000979c3 */ /* 0x000e620000002500 */
[----:B------:R-:W-:Y:S02]  /*05e0*/  LOP3.LUT R2, R2, 0xffffff80, RZ, 0xc0, !PT ;  /* 0xffffff8002027812 */ /* 0x000fe400078ec0ff */
[----:B------:R-:W-:Y:S02]  /*05f0*/  ELECT P0, URZ, PT ;  /* 0x00000000003f782f */ /* 0x000fe40003800000 */
[----:B------:R-:W-:Y:S01]  /*0600*/  SHF.R.S32.HI R8, RZ, 0x1f, R3 ;  /* 0x0000001fff087819 */ /* 0x000fe20000011403 */
[----:B------:R-:W-:Y:S01]  /*0610*/  ULDC UR4, c[0x0][0x150] ;  /* 0x0000540000047ab9 */ /* 0x000fe20000000800 */
[----:B------:R-:W-:Y:S01]  /*0620*/  NOP ;  /* 0x0000000000007918 */ /* 0x000fe20000000000 */
[----:B------:R-:W-:Y:S01]  /*0630*/  IMAD.IADD R4, R4, 0x1, -R2 ;  /* 0x0000000104047824 */ /* 0x000fe200078e0a02 */
[----:B------:R-:W-:Y:S01]  /*0640*/  LEA.HI R8, R8, R3, RZ, 0x2 ;  /* 0x0000000308087211 */ /* 0x000fe200078f10ff */
[----:B------:R-:W2:Y:S01]  /*0650*/  S2R R2, SR_CTAID.Y ;  /* 0x0000000000027919 */ /* 0x000ea20000002600 */
[----:B------:R-:W3:Y:S01]  /*0660*/  LDC R9, c[0x0][0x144] ;  /* 0x00005100ff097b82 */ /* 0x000ee20000000800 */
[----:B------:R-:W-:Y:S01]  /*0670*/  NOP ;  /* 0x0000000000007918 */ /* 0x000fe20000000000 */
[----:B------:R-:W-:-:S02]  /*0680*/  SHF.R.S32.HI R5, RZ, 0x1f, R4 ;  /* 0x0000001fff057819 */ /* 0x000fc40000011404 */
[----:B------:R-:W-:Y:S02]  /*0690*/  LOP3.LUT R8, R8, 0x3ffffffc, RZ, 0xc0, !PT ;  /* 0x3ffffffc08087812 */ /* 0x000fe400078ec0ff */
[----:B------:R-:W-:Y:S02]  /*06a0*/  LEA.HI R5, R5, R4, RZ, 0x3 ;  /* 0x0000000405057211 */ /* 0x000fe400078f18ff */
[----:B------:R-:W4:Y:S01]  /*06b0*/  LDC R11, c[0x0][0x148] ;  /* 0x00005200ff0b7b82 */ /* 0x000f220000000800 */
[----:B------:R-:W-:Y:S01]  /*06c0*/  IMAD.IADD R8, R3, 0x1, -R8 ;  /* 0x0000000103087824 */ /* 0x000fe200078e0a08 */
[--C-:B------:R-:W-:Y:S02]  /*06d0*/  SHF.R.S32.HI R6, RZ, 0x3, R5.reuse ;  /* 0x00000003ff067819 */ /* 0x100fe40000011405 */
[----:B------:R-:W-:Y:S02]  /*06e0*/  SHF.R.S32.HI R5, RZ, 0x1f, R5 ;  /* 0x0000001fff057819 */ /* 0x000fe40000011405 */
[----:B0-----:R-:W-:-:S02]  /*06f0*/  ISETP.NE.OR P0, PT, R0, RZ, !P0 ;  /* 0x000000ff0000720c */ /* 0x001fc40004705670 */
[----:B------:R-:W-:Y:S02]  /*0700*/  LEA.HI R5, R5, R6, RZ, 0x2 ;  /* 0x0000000605057211 */ /* 0x000fe400078f10ff */
[----:B-1----:R-:W-:Y:S02]  /*0710*/  I2FP.F32.U32 R0, UR9 ;  /* 0x0000000900007c45 */ /* 0x002fe40008201000 */
[----:B------:R-:W-:-:S03]  /*0720*/  LOP3.LUT R5, R5, 0xfffffffc, RZ, 0xc0, !PT ;  /* 0xfffffffc05057812 */ /* 0x000fc600078ec0ff */
[----:B------:R-:W-:Y:S01]  /*0730*/  FMUL R7, R0, UR4 ;  /* 0x0000000400077c20 */ /* 0x000fe20008400000 */
[----:B------:R-:W-:Y:S01]  /*0740*/  ULDC UR4, c[0x0][0x154] ;  /* 0x0000550000047ab9 */ /* 0x000fe20000000800 */
[----:B------:R-:W-:Y:S02]  /*0750*/  IMAD.IADD R5, R6, 0x1, -R5 ;  /* 0x0000000106057824 */ /* 0x000fe400078e0a05 */
[----:B------:R-:W-:Y:S01]  /*0760*/  VOTEU.ALL UP0, P0 ;  /* 0x00000000003f7886 */ /* 0x000fe20000000000 */
[----:B------:R-:W-:Y:S01]  /*0770*/  VOTEU.ALL UP1, P0 ;  /* 0x00000000003f7886 */ /* 0x000fe20000020000 */
[----:B------:R-:W0:Y:S01]  /*0780*/  F2I.U32.TRUNC.NTZ R7, R7 ;  /* 0x0000000700077305 */ /* 0x000e22000020f000 */
[----:B------:R-:W-:Y:S01]  /*0790*/  IMAD R5, R8, 0x4, R5 ;  /* 0x0000000408057824 */ /* 0x000fe200078e0205 */
[----:B--2---:R-:W-:Y:S01]  /*07a0*/  I2FP.F32.U32 R8, R2 ;  /* 0x0000000200087245 */ /* 0x004fe20000201000 */
[----:B------:R-:W1:Y:S01]  /*07b0*/  @!UP0 S2UR UR7, SR_CgaCtaId ;  /* 0x00000000000789c3 */ /* 0x000e620000008800 */
[----:B------:R-:W-:-:S02]  /*07c0*/  @!UP0 UMOV UR6, 0x400 ;  /* 0x0000040000068882 */ /* 0x000fc40000000000 */
[----:B------:R-:W-:Y:S01]  /*07d0*/  SHF.R.S32.HI R0, RZ, 0x1f, R5 ;  /* 0x0000001fff007819 */ /* 0x000fe20000011405 */
[----:B------:R-:W-:Y:S01]  /*07e0*/  FMUL R8, R8, UR4 ;  /* 0x0000000408087c20 */ /* 0x000fe20008400000 */
[----:B------:R-:W-:Y:S02]  /*07f0*/  UMOV UR4, 0x20 ;  /* 0x0000002000047882 */ /* 0x000fe40000000000 */
[----:B------:R-:W-:Y:S01]  /*0800*/  LEA.HI R0, R0, R5, RZ, 0x2 ;  /* 0x0000000500007211 */ /* 0x000fe200078f10ff */
[----:B------:R-:W-:-:S04]  /*0810*/  @!UP0 UIADD3 UR4, -UR4, 0x100000, URZ ;  /* 0x0010000004048890 */ /* 0x000fc8000fffe13f */
[----:B------:R-:W-:Y:S02]  /*0820*/  @!UP0 USHF.L.U32 UR5, UR4, 0xb, URZ ;  /* 0x0000000b04058899 */ /* 0x000fe4000800063f */
[----:B------:R-:W-:Y:S01]  /*0830*/  @!UP0 USHF.L.U32 UR4, UR4, 0x1, URZ ;  /* 0x0000000104048899 */ /* 0x000fe2000800063f */
[----:B------:R-:W2:Y:S01]  /*0840*/  F2I.U32.TRUNC.NTZ R8, R8 ;  /* 0x0000000800087305 */ /* 0x000ea2000020f000 */
[----:B------:R-:W-:Y:S01]  /*0850*/  LOP3.LUT R6, R0, 0xfffffffc, RZ, 0xc0, !PT ;  /* 0xfffffffc00067812 */ /* 0x000fe200078ec0ff */
[----:B0-----:R-:W-:-:S04]  /*0860*/  IMAD.MOV R10, RZ, RZ, -R7 ;  /* 0x000000ffff0a7224 */ /* 0x001fc800078e0a07 */
[----:B---3--:R-:W-:Y:S02]  /*0870*/  IMAD R0, R9, R10, UR9 ;  /* 0x0000000909007e24 */ /* 0x008fe4000f8e020a */
[C---:B------:R-:W-:Y:S02]  /*0880*/  IMAD.IADD R7, R5.reuse, 0x1, -R6 ;  /* 0x0000000105077824 */ /* 0x040fe400078e0a06 */
[----:B------:R-:W-:-:S03]  /*0890*/  IMAD.SHL.U32 R6, R5, 0x4, RZ ;  /* 0x0000000405067824 */ /* 0x000fc600078e00ff */
[----:B------:R-:W-:Y:S01]  /*08a0*/  ISETP.NE.AND P2, PT, R7, R0, PT ;  /* 0x000000000700720c */ /* 0x000fe20003f45270 */
[----:B-1----:R-:W-:Y:S01]  /*08b0*/  @!UP0 ULEA UR6, UR7, UR6, 0x18 ;  /* 0x0000000607068291 */ /* 0x002fe2000f8ec03f */
[----:B------:R-:W-:Y:S01]  /*08c0*/  LOP3.LUT R13, R5, 0xc, R6, 0x78, !PT ;  /* 0x0000000c050d7812 */ /* 0x000fe200078e7806 */
[----:B--2---:R-:W-:Y:S01]  /*08d0*/  IMAD.MOV R12, RZ, RZ, -R8 ;  /* 0x000000ffff0c7224 */ /* 0x004fe200078e0a08 */
[----:B------:R-:W0:Y:S01]  /*08e0*/  LDC R7, c[0x0][0x140] ;  /* 0x00005000ff077b82 */ /* 0x000e220000000800 */
[----:B------:R-:W-:Y:S01]  /*08f0*/  VOTEU.ALL UP0, P0 ;  /* 0x00000000003f7886 */ /* 0x000fe20000000000 */
[----:B------:R-:W-:Y:S01]  /*0900*/  LOP3.LUT P0, RZ, R4, 0x7, RZ, 0xc0, !PT ;  /* 0x0000000704ff7812 */ /* 0x000fe2000780c0ff */
[----:B----4-:R-:W-:Y:S01]  /*0910*/  IMAD R6, R11, R12, R2 ;  /* 0x0000000c0b067224 */ /* 0x010fe200078e0202 */
[----:B------:R1:W-:Y:S01]  /*0920*/  STL [R1+0x7c], R13 ;  /* 0x00007c0d01007387 */ /* 0x0003e20000100800 */
[----:B------:R-:W-:Y:S01]  /*0930*/  IMAD.MOV.U32 R4, RZ, RZ, 0x1 ;  /* 0x00000001ff047424 */ /* 0x000fe200078e00ff */
[----:B------:R-:W-:-:S03]  /*0940*/  ISETP.LT.U32.AND P0, PT, R13, 0x8, !P0 ;  /* 0x000000080d00780c */ /* 0x000fc60004701070 */
[----:B------:R-:W-:Y:S01]  /*0950*/  @P2 SHF.R.S32.HI R5, RZ, 0x1f, R13 ;  /* 0x0000001fff052819 */ /* 0x000fe2000001140d */
[----:B------:R-:W2:Y:S02]  /*0960*/  FENCE.VIEW.ASYNC.S ;  /* 0x00000000000073c6 */ /* 0x000ea40000000000 */
[----:B--2---:R1:W2:Y:S01]  /*0970*/  @!UP0 SYNCS.EXCH.64 URZ, [UR6+0x130], UR4 ;  /* 0x00013004063f85b2 */ /* 0x0042a20008000100 */
[----:B------:R-:W-:-:S04]  /*0980*/  @P2 LEA.HI R5, R5, R13, RZ, 0x2 ;  /* 0x0000000d05052211 */ /* 0x000fc800078f10ff */
[----:B------:R-:W-:-:S04]  /*0990*/  @P2 SHF.R.S32.HI R5, RZ, 0x2, R5 ;  /* 0x00000002ff052819 */ /* 0x000fc80000011405 */
[----:B------:R-:W-:Y:S02]  /*09a0*/  @P2 ISETP.NE.AND P3, PT, R5, R6, PT ;  /* 0x000000060500220c */ /* 0x000fe40003f65270 */
[----:B------:R-:W-:Y:S02]  /*09b0*/  SEL R5, RZ, 0x1, !P0 ;  /* 0x00000001ff057807 */ /* 0x000fe40004000000 */
[----:B------:R-:W-:Y:S01]  /*09c0*/  @P2 SEL R4, RZ, 0x1, P3 ;  /* 0x00000001ff042807 */ /* 0x000fe20001800000 */
[----:B------:R1:W3:Y:S01]  /*09d0*/  @!UP1 SYNCS.EXCH.64 URZ, [UR6+0x138], UR4 ;  /* 0x00013804063f95b2 */ /* 0x0002e20008000100 */
[----:B0-----:R-:W-:Y:S01]  /*09e0*/  ISETP.EQ.U32.AND P4, PT, R7, 0x1, PT ;  /* 0x000000010700780c */ /* 0x001fe20003f82070 */
[----:B------:R-:W-:Y:S01]  /*09f0*/  NOP ;  /* 0x0000000000007918 */ /* 0x000fe20000000000 */
[----:B------:R-:W-:-:S05]  /*0a00*/  LOP3.LUT R4, R4, R5, RZ, 0xc0, !PT ;  /* 0x0000000504047212 */ /* 0x000fca00078ec0ff */
[----:B------:R1:W-:Y:S06]  /*0a10*/  STL [R1+0x78], R4 ;  /* 0x0000780401007387 */ /* 0x0003ec0000100800 */
[----:B--23--:R-:W-:Y:S05]  /*0a20*/  @!P4 BRA `(.L_x_4) ;  /* 0x000000000008c947 */ /* 0x00cfea0003800000 */
[----:B------:R-:W-:Y:S01]  /*0a30*/  UCGABAR_ARV ;  /* 0x00000000000079c7 */ /* 0x000fe20008000000 */
[----:B------:R-:W-:Y:S05]  /*0a40*/  BRA `(.L_x_5) ;  /* 0x0000000000047947 */ /* 0x000fea0003800000 */
.L_x_4:
[----:B------:R-:W-:Y:S01]  /*0a50*/  NOP ;  /* 0x0000000000007918 */ /* 0x000fe20000000000 */
.L_x_5:
[----:B------:R-:W0:Y:S01]  /*0a60*/  LDC R3, c[0x0][0x65c] ;  /* 0x00019700ff037b82 */ /* 0x000e220000000800 */
[----:B-1----:R-:W-:Y:S02]  /*0a70*/  IMAD.U32 R4, RZ, RZ, UR9 ;  /* 0x00000009ff047e24 */ /* 0x002fe4000f8e00ff */
[----:B------:R-:W-:Y:S01]  /*0a80*/  IMAD.MOV.U32 R5, RZ, RZ, RZ ;  /* 0x000000ffff057224 */ /* 0x000fe200078e00ff */
[----:B0-----:R-:W-:-:S13]  /*0a90*/  ISETP.NE.AND P2, PT, R3, 0x1, PT ;  /* 0x000000010300780c */ /* 0x001fda0003f45270 */
[----:B------:R-:W0:Y:S01]  /*0aa0*/  @P2 LDC R7, c[0x0][0x10] ;  /* 0x00000400ff072b82 */ /* 0x000e220000000800 */
[----:B------:R-:W-:Y:S02]  /*0ab0*/  @P2 IMAD.MOV.U32 R3, RZ, RZ, RZ ;  /* 0x000000ffff032224 */ /* 0x000fe400078e00ff */
[----:B------:R-:W-:-:S05]  /*0ac0*/  @P2 IMAD.MOV.U32 R13, RZ, RZ, RZ ;  /* 0x000000ffff0d2224 */ /* 0x000fca00078e00ff */
[----:B------:R-:W1:Y:S01]  /*0ad0*/  @!P2 LDC R9, c[0x0][0xc] ;  /* 0x00000300ff09ab82 */ /* 0x000e620000000800 */
[----:B0-----:R-:W-:-:S04]  /*0ae0*/  @P2 IMAD.WIDE.U32 R6, R7, UR9, R2 ;  /* 0x0000000907062c25 */ /* 0x001fc8000f8e0002 */
[----:B------:R-:W-:Y:S02]  /*0af0*/  @P2 IMAD.MOV.U32 R19, RZ, RZ, R6 ;  /* 0x000000ffff132224 */ /* 0x000fe400078e0006 */
[----:B------:R-:W-:Y:S02]  /*0b00*/  @P2 IMAD.IADD R23, R7, 0x1, R13 ;  /* 0x0000000107172824 */ /* 0x000fe400078e020d */
[----:B-1----:R-:W-:-:S04]  /*0b10*/  @!P2 IMAD.WIDE.U32 R4, R2, R9, R4 ;  /* 0x000000090204a225 */ /* 0x002fc800078e0004 */
[----:B------:R-:W-:Y:S02]  /*0b20*/  @!P2 IMAD.MOV.U32 R19, RZ, RZ, R4 ;  /* 0x000000ffff13a224 */ /* 0x000fe400078e0004 */
[----:B------:R-:W-:-:S03]  /*0b30*/  @!P2 IMAD.MOV.U32 R23, RZ, RZ, R5 ;  /* 0x000000ffff17a224 */ /* 0x000fc600078e0005 */
[----:B------:R0:W-:Y:S04]  /*0b40*/  STL [R1+0x84], R19 ;  /* 0x0000841301007387 */ /* 0x0001e80000100800 */
[----:B------:R0:W-:Y:S01]  /*0b50*/  STL [R1+0x80], R23 ;  /* 0x0000801701007387 */ /* 0x0001e20000100800 */
[----:B------:R-:W-:Y:S05]  /*0b60*/  @!P4 BRA `(.L_x_6) ;  /* 0x00000000000cc947 */ /* 0x000fea0003800000 */
[----:B------:R-:W-:Y:S01]  /*0b70*/  UCGABAR_WAIT ;  /* 0x0000000000007dc7 */ /* 0x000fe20008000000 */
[----:B------:R-:W-:Y:S01]  /*0b80*/  CCTL.IVALL ;  /* 0x00000000ff00798f */ /* 0x000fe20002000000 */
[----:B------:R-:W-:Y:S05]  /*0b90*/  BRA `(.L_x_7) ;  /* 0x0000000000047947 */ /* 0x000fea0003800000 */
.L_x_6:
[----:B------:R-:W-:Y:S06]  /*0ba0*/  BAR.SYNC.DEFER_BLOCKING 0x0 ;  /* 0x0000000000007b1d */ /* 0x000fec0000010000 */
.L_x_7:
[----:B------:R-:W-:Y:S05]  /*0bb0*/  @!P1 BRA `(.L_x_8) ;  /* 0x000000e0007c9947 */ /* 0x000fea0003800000 */
[----:B------:R-:W-:-:S06]  /*0bc0*/  UISETP.GT.U32.AND UP0, UPT, UR10, 0x1, UPT ;  /* 0x000000010a00788c */ /* 0x000fcc000bf04070 */
[----:B------:R-:W-:-:S13]  /*0bd0*/  PLOP3.LUT P0, PT, PT, PT, UP0, 0x80, 0x0 ;  /* 0x000000000000781c */ /* 0x000fda0003f0f008 */
[----:B------:R-:W-:Y:S05]  /*0be0*/  @P0 EXIT ;  /* 0x000000000000094d */ /* 0x000fea0003800000 */
[----:B------:R-:W-:Y:S01]  /*0bf0*/  IMAD.MOV.U32 R6, RZ, RZ, -0x1 ;  /* 0xffffffffff067424 */ /* 0x000fe200078e00ff */
[----:B------:R-:W-:Y:S01]  /*0c00*/  ULDC.64 UR4, c[0x0][0x650] ;  /* 0x0001940000047ab9 */ /* 0x000fe20000000a00 */
[----:B------:R-:W-:Y:S01]  /*0c10*/  IMAD.MOV.U32 R5, RZ, RZ, -0x1 ;  /* 0xffffffffff057424 */ /* 0x000fe200078e00ff */
[----:B------:R-:W-:Y:S01]  /*0c20*/  ISETP.GE.U32.AND P0, PT, R19, UR4, PT ;  /* 0x0000000413007c0c */ /* 0x000fe2000bf06070 */
[----:B------:R-:W-:Y:S01]  /*0c30*/  UMOV UR23, 0xffffffff ;  /* 0xffffffff00177882 */ /* 0x000fe20000000000 */
[----:B------:R1:W-:Y:S01]  /*0c40*/  STL [R1+0x8c], R6 ;  /* 0x00008c0601007387 */ /* 0x0003e20000100800 */
[----:B------:R-:W-:Y:S02]  /*0c50*/  PRMT R4, RZ, 0x7610, R4 ;  /* 0x00007610ff047816 */ /* 0x000fe40000000004 */
[----:B------:R-:W-:Y:S01]  /*0c60*/  ISETP.GE.U32.AND.EX P0, PT, R23, UR5, PT, P0 ;  /* 0x0000000517007c0c */ /* 0x000fe2000bf06100 */
[----:B------:R1:W-:-:S12]  /*0c70*/  STL [R1+0x88], R5 ;  /* 0x0000880501007387 */ /* 0x0003d80000100800 */
[----:B-1----:R-:W-:Y:S05]  /*0c80*/  @P0 BRA `(.L_x_9) ;  /* 0x0000000400380947 */ /* 0x002fea0003800000 */
[----:B------:R-:W1:Y:S01]  /*0c90*/  LDC.64 R14, c[0x0][0x628] ;  /* 0x00018a00ff0e7b82 */ /* 0x000e620000000a00 */
[----:B------:R-:W-:Y:S02]  /*0ca0*/  IMAD.MOV.U32 R4, RZ, RZ, R19 ;  /* 0x000000ffff047224 */ /* 0x000fe400078e0013 */
[----:B------:R-:W-:-:S05]  /*0cb0*/  IMAD.MOV.U32 R5, RZ, RZ, R23 ;  /* 0x000000ffff057224 */ /* 0x000fca00078e0017 */
[----:B------:R-:W2:Y:S08]  /*0cc0*/  LDC R10, c[0x0][0x630] ;  /* 0x00018c00ff0a7b82 */ /* 0x000eb00000000800 */
[----:B------:R-:W3:Y:S01]  /*0cd0*/  LDC.64 R16, c[0x0][0x620] ;  /* 0x00018800ff107b82 */ /* 0x000ee20000000a00 */
[----:B-1----:R-:W-:-:S04]  /*0ce0*/  ISETP.NE.U32.AND P0, PT, R14, RZ, PT ;  /* 0x000000ff0e00720c */ /* 0x002fc80003f05070 */
[----:B------:R-:W-:-:S13]  /*0cf0*/  ISETP.NE.AND.EX P0, PT, R15, RZ, PT, P0 ;  /* 0x000000ff0f00720c */ /* 0x000fda0003f05300 */
[----:B--23--:R-:W-:Y:S05]  /*0d00*/  @!P0 BRA `(.L_x_10) ;  /* 0x0000000000288947 */ /* 0x00cfea0003800000 */
[----:B------:R-:W1:Y:S02]  /*0d10*/  LDC R9, c[0x0][0x634] ;  /* 0x00018d00ff097b82 */ /* 0x000e640000000800 */
[----:B-1----:R-:W-:-:S05]  /*0d20*/  IADD3 R9, P0, R19, R9, RZ ;  /* 0x0000000913097210 */ /* 0x002fca0007f1e0ff */
[----:B------:R-:W-:-:S04]  /*0d30*/  IMAD.X R13, RZ, RZ, R23, P0 ;  /* 0x000000ffff0d7224 */ /* 0x000fc800000e0617 */
[----:B------:R-:W-:-:S04]  /*0d40*/  IMAD.WIDE.U32 R4, R13, R14, RZ ;  /* 0x0000000e0d047225 */ /* 0x000fc800078e00ff */
[----:B------:R-:W-:-:S04]  /*0d50*/  IMAD.WIDE.U32 R6, P0, R9, R15, R4 ;  /* 0x0000000f09067225 */ /* 0x000fc80007800004 */
[----:B------:R-:W-:-:S04]  /*0d60*/  IMAD.WIDE.U32 R4, R9, R14, RZ ;  /* 0x0000000e09047225 */ /* 0x000fc800078e00ff */
[----:B------:R-:W-:Y:S01]  /*0d70*/  IMAD.X R9, RZ, RZ, RZ, P0 ;  /* 0x000000ffff097224 */ /* 0x000fe200000e06ff */
[----:B------:R-:W-:Y:S01]  /*0d80*/  IADD3 RZ, P0, R5, R6, RZ ;  /* 0x0000000605ff7210 */ /* 0x000fe20007f1e0ff */
[----:B------:R-:W-:-:S04]  /*0d90*/  IMAD.MOV.U32 R8, RZ, RZ, R7 ;  /* 0x000000ffff087224 */ /* 0x000fc800078e0007 */
[----:B------:R-:W-:-:S08]  /*0da0*/  IMAD.WIDE.U32.X R4, R13, R15, R8, P0 ;  /* 0x0000000f0d047225 */ /* 0x000fd000000e0408 */
.L_x_10:
[----:B------:R-:W1:Y:S01]  /*0db0*/  LDC.64 R20, c[0x0][0x640] ;  /* 0x00019000ff147b82 */ /* 0x000e620000000a00 */
[-C--:B------:R-:W-:Y:S01]  /*0dc0*/  SHF.R.U64 R22, R4, R10.reuse, R5 ;  /* 0x0000000a04167219 */ /* 0x080fe20000001205 */
[----:B------:R-:W-:Y:S01]  /*0dd0*/  IMAD.MOV.U32 R4, RZ, RZ, R19 ;  /* 0x000000ffff047224 */ /* 0x000fe200078e0013 */
[----:B------:R-:W-:Y:S01]  /*0de0*/  SHF.R.U32.HI R3, RZ, R10, R5 ;  /* 0x0000000aff037219 */ /* 0x000fe20000011605 */
[----:B------:R-:W-:Y:S01]  /*0df0*/  IMAD.MOV.U32 R5, RZ, RZ, R23 ;  /* 0x000000ffff057224 */ /* 0x000fe200078e0017 */
[----:B------:R-:W-:Y:S01]  /*0e00*/  IADD3 R7, P0, RZ, -R22, RZ ;  /* 0x80000016ff077210 */ /* 0x000fe20007f1e0ff */
[----:B0-----:R-:W-:Y:S02]  /*0e10*/  IMAD R23, R11, R12, R2 ;  /* 0x0000000c0b177224 */ /* 0x001fe400078e0202 */
[----:B------:R-:W0:Y:S01]  /*0e20*/  LDC R8, c[0x0][0x618] ;  /* 0x00018600ff087b82 */ /* 0x000e220000000800 */
[----:B------:R-:W-:Y:S02]  /*0e30*/  IMAD.MOV.U32 R11, RZ, RZ, 0x1 ;  /* 0x00000001ff0b7424 */ /* 0x000fe400078e00ff */
[----:B------:R-:W-:-:S02]  /*0e40*/  IMAD.X R3, RZ, RZ, ~R3, P0 ;  /* 0x000000ffff037224 */ /* 0x000fc400000e0e03 */
[----:B------:R-:W-:-:S03]  /*0e50*/  IMAD.WIDE.U32 R4, R7, R16, R4 ;  /* 0x0000001007047225 */ /* 0x000fc600078e0004 */
[----:B------:R-:W2:Y:S01]  /*0e60*/  LDC R14, c[0x0][0x608] ;  /* 0x00018200ff0e7b82 */ /* 0x000ea20000000800 */
[----:B------:R-:W-:-:S04]  /*0e70*/  IMAD R6, R3, R16, RZ ;  /* 0x0000001003067224 */ /* 0x000fc800078e02ff */
[----:B------:R-:W-:-:S03]  /*0e80*/  IMAD R3, R7, R17, R6 ;  /* 0x0000001107037224 */ /* 0x000fc600078e0206 */
[----:B------:R-:W3:Y:S01]  /*0e90*/  LDC R18, c[0x0][0x658] ;  /* 0x00019600ff127b82 */ /* 0x000ee20000000800 */
[----:B------:R-:W-:Y:S01]  /*0ea0*/  IMAD.IADD R3, R5, 0x1, R3 ;  /* 0x0000000105037824 */ /* 0x000fe200078e0203 */
[----:B-1----:R-:W-:Y:S01]  /*0eb0*/  ISETP.NE.U32.AND P0, PT, R20, RZ, PT ;  /* 0x000000ff1400720c */ /* 0x002fe20003f05070 */
[----:B------:R-:W-:-:S03]  /*0ec0*/  IMAD.MOV.U32 R5, RZ, RZ, -0x1 ;  /* 0xffffffffff057424 */ /* 0x000fc600078e00ff */
[----:B------:R-:W-:Y:S02]  /*0ed0*/  ISETP.NE.AND.EX P0, PT, R21, RZ, PT, P0 ;  /* 0x000000ff1500720c */ /* 0x000fe40003f05300 */
[----:B------:R-:W1:Y:S01]  /*0ee0*/  LDC R13, c[0x0][0x600] ;  /* 0x00018000ff0d7b82 */ /* 0x000e620000000800 */
[-CC-:B0-----:R-:W-:Y:S02]  /*0ef0*/  SHF.R.U64 R10, R4, R8.reuse, R3.reuse ;  /* 0x00000008040a7219 */ /* 0x181fe40000001203 */
[----:B------:R-:W-:-:S05]  /*0f00*/  SHF.R.U32.HI R3, RZ, R8, R3 ;  /* 0x00000008ff037219 */ /* 0x000fca0000011603 */
[----:B------:R-:W0:Y:S01]  /*0f10*/  LDC R15, c[0x0][0x648] ;  /* 0x00019200ff0f7b82 */ /* 0x000e220000000800 */
[-CC-:B--2---:R-:W-:Y:S02]  /*0f20*/  SHF.R.U64 R19, R10, R14.reuse, R3.reuse ;  /* 0x0000000e0a137219 */ /* 0x184fe40000001203 */
[----:B------:R-:W-:-:S05]  /*0f30*/  SHF.R.U32.HI R3, RZ, R14, R3 ;  /* 0x0000000eff037219 */ /* 0x000fca0000011603 */
[----:B------:R-:W2:Y:S01]  /*0f40*/  LDC R17, c[0x0][0x638] ;  /* 0x00018e00ff117b82 */ /* 0x000ea20000000800 */
[-C--:B---3--:R-:W-:Y:S02]  /*0f50*/  SHF.L.U32 R2, R5, R18.reuse, RZ ;  /* 0x0000001205027219 */ /* 0x088fe400000006ff */
[--C-:B------:R-:W-:Y:S02]  /*0f60*/  SHF.R.U64 R12, R19, R18, R3.reuse ;  /* 0x00000012130c7219 */ /* 0x100fe40000001203 */
[----:B------:R-:W-:Y:S02]  /*0f70*/  LOP3.LUT R8, RZ, R2, RZ, 0x33, !PT ;  /* 0x00000002ff087212 */ /* 0x000fe400078e33ff */
[----:B------:R-:W-:Y:S01]  /*0f80*/  SHF.R.U32.HI R3, RZ, R18, R3 ;  /* 0x00000012ff037219 */ /* 0x000fe20000011603 */
[----:B------:R-:W3:Y:S01]  /*0f90*/  LDC R16, c[0x0][0x610] ;  /* 0x00018400ff107b82 */ /* 0x000ee20000000800 */
[----:B------:R-:W-:Y:S01]  /*0fa0*/  IMAD.MOV.U32 R2, RZ, RZ, R12 ;  /* 0x000000ffff027224 */ /* 0x000fe200078e000c */
[----:B------:R-:W-:Y:S06]  /*0fb0*/  @!P0 BRA `(.L_x_11) ;  /* 0x0000000000288947 */ /* 0x000fec0003800000 */
[----:B------:R-:W4:Y:S02]  /*0fc0*/  LDC R7, c[0x0][0x64c] ;  /* 0x00019300ff077b82 */ /* 0x000f240000000800 */
[----:B----4-:R-:W-:-:S05]  /*0fd0*/  IADD3 R7, P0, R12, R7, RZ ;  /* 0x000000070c077210 */ /* 0x010fca0007f1e0ff */
        /* <DEDUP_REMOVED lines=8> */
.L_x_11:
[----:B0-----:R-:W-:Y:S01]  /*1060*/  SHF.R.U64 R4, R2, R15, R3 ;  /* 0x0000000f02047219 */ /* 0x001fe20000001203 */
[----:B-1----:R-:W-:Y:S01]  /*1070*/  VIADD R5, R13, 0xffffffff ;  /* 0xffffffff0d057836 */ /* 0x002fe20000000000 */
[----:B------:R-:W-:Y:S02]  /*1080*/  SHF.L.U32 R2, R11, R18, RZ ;  /* 0x000000120b027219 */ /* 0x000fe400000006ff */
[----:B------:R-:W-:Y:S01]  /*1090*/  LOP3.LUT R3, R19, R8, RZ, 0xc0, !PT ;  /* 0x0000000813037212 */ /* 0x000fe200078ec0ff */
[----:B------:R-:W-:Y:S01]  /*10a0*/  IMAD.MOV R6, RZ, RZ, -R4 ;  /* 0x000000ffff067224 */ /* 0x000fe200078e0a04 */
[----:B------:R-:W-:Y:S02]  /*10b0*/  SEL R0, R0, R23, !P2 ;  /* 0x0000001700007207 */ /* 0x000fe40005000000 */
[----:B------:R-:W-:Y:S01]  /*10c0*/  LOP3.LUT R5, R10, R5, RZ, 0xc0, !PT ;  /* 0x000000050a057212 */ /* 0x000fe200078ec0ff */
[----:B------:R-:W-:Y:S01]  /*10d0*/  IMAD R3, R2, R4, R3 ;  /* 0x0000000402037224 */ /* 0x000fe200078e0203 */
[----:B------:R-:W-:Y:S01]  /*10e0*/  R2UR UR23, R22 ;  /* 0x00000000161772ca */ /* 0x000fe200000e0000 */
[----:B--2---:R-:W-:-:S02]  /*10f0*/  IMAD R2, R6, R17, R12 ;  /* 0x0000001106027224 */ /* 0x004fc400078e020c */
[----:B---3--:R-:W-:Y:S02]  /*1100*/  IMAD R0, R3, R16, R0 ;  /* 0x0000001003007224 */ /* 0x008fe400078e0200 */
[----:B------:R-:W-:Y:S02]  /*1110*/  IMAD R3, R2, R13, R5 ;  /* 0x0000000d02037224 */ /* 0x000fe400078e0205 */
[----:B------:R-:W-:-:S03]  /*1120*/  IMAD.MOV.U32 R4, RZ, RZ, 0x1 ;  /* 0x00000001ff047424 */ /* 0x000fc600078e00ff */
[----:B------:R-:W-:Y:S02]  /*1130*/  SEL R2, R3, R0, !P2 ;  /* 0x0000000003027207 */ /* 0x000fe40005000000 */
[----:B------:R-:W-:-:S03]  /*1140*/  SEL R0, R0, R3, !P2 ;  /* 0x0000000300007207 */ /* 0x000fc60005000000 */
[----:B------:R1:W-:Y:S04]  /*1150*/  STL [R1+0x88], R2 ;  /* 0x0000880201007387 */ /* 0x0003e80000100800 */
[----:B------:R1:W-:Y:S02]  /*1160*/  STL [R1+0x8c], R0 ;  /* 0x00008c0001007387 */ /* 0x0003e40000100800 */
.L_x_9:
[----:B------:R-:W-:-:S08]  /*1170*/  NOP ;  /* 0x0000000000007918 */ /* 0x000fd00000000000 */
[----:B------:R-:W2:Y:S02]  /*1180*/  USETMAXREG.TRY_ALLOC.CTAPOOL UP0, 0xe8 ;  /* 0x000000e8000079c8 */ /* 0x000ea40008000600 */
[----:B--2---:R-:W-:-:S13]  /*1190*/  PLOP3.LUT P0, PT, PT, PT, UP0, 0x80, 0x0 ;  /* 0x000000000000781c */ /* 0x004fda0003f0f008 */
[----:B------:R-:W-:Y:S05]  /*11a0*/  @!P0 BRA `(.L_x_9) ;  /* 0xfffffffc00f08947 */ /* 0x000fea000383ffff */
[----:B------:R-:W-:Y:S01]  /*11b0*/  ULDC.64 UR4, c[0x0][0x598] ;  /* 0x0001660000047ab9 */ /* 0x000fe20000000a00 */
[----:B------:R-:W-:Y:S01]  /*11c0*/  ULDC.64 UR18, c[0x0][0x208] ;  /* 0x0000820000127ab9 */ /* 0x000fe20000000a00 */
[----:B------:R-:W-:-:S04]  /*11d0*/  ISETP.NE.U32.AND P0, PT, RZ, UR4, PT ;  /* 0x00000004ff007c0c */ /* 0x000fc8000bf05070 */
[----:B------:R-:W-:-:S13]  /*11e0*/  ISETP.NE.AND.EX P0, PT, RZ, UR5, PT, P0 ;  /* 0x00000005ff007c0c */ /* 0x000fda000bf05300 */
[----:B------:R-:W-:Y:S05]  /*11f0*/  @!P0 BRA `(.L_x_12) ;  /* 0x0000000000208947 */ /* 0x000fea0003800000 */
[----:B-1----:R-:W1:Y:S02]  /*1200*/  LDC.64 R2, c[0x0][0x598] ;  /* 0x00016600ff027b82 */ /* 0x002e640000000a00 */
[----:B-1----:R-:W2:Y:S02]  /*1210*/  LDG.E.64 R2, desc[UR18][R2.64] ;  /* 0x0000001202027981 */ /* 0x002ea4000c1e1b00 */
[----:B--2---:R-:W-:-:S04]  /*1220*/  ISETP.NE.U32.AND P0, PT, R2, RZ, PT ;  /* 0x000000ff0200720c */ /* 0x004fc80003f05070 */
[----:B------:R-:W-:-:S13]  /*1230*/  ISETP.NE.AND.EX P0, PT, R3, RZ, PT, P0 ;  /* 0x000000ff0300720c */ /* 0x000fda0003f05300 */
[----:B------:R-:W-:Y:S05]  /*1240*/  @!P0 BRA `(.L_x_12) ;  /* 0x00000000000c8947 */ /* 0x000fea0003800000 */
[----:B------:R-:W2:Y:S02]  /*1250*/  LD.E R2, desc[UR18][R2.64] ;  /* 0x0000001202027980 */ /* 0x000ea4000c101900 */
[----:B--2---:R-:W-:Y:S01]  /*1260*/  R2UR UR20, R2 ;  /* 0x00000000021472ca */ /* 0x004fe200000e0000 */
[----:B------:R-:W-:-:S14]  /*1270*/  BRA `(.L_x_13) ;  /* 0x0000000000247947 */ /* 0x000fdc0003800000 */
.L_x_12:
[----:B------:R-:W-:Y:S02]  /*1280*/  ULDC.64 UR4, c[0x0][0x588] ;  /* 0x0001620000047ab9 */ /* 0x000fe40000000a00 */
[----:B------:R-:W-:-:S04]  /*1290*/  ISETP.NE.U32.AND P0, PT, RZ, UR4, PT ;  /* 0x00000004ff007c0c */ /* 0x000fc8000bf05070 */
[----:B------:R-:W-:-:S13]  /*12a0*/  ISETP.NE.AND.EX P0, PT, RZ, UR5, PT, P0 ;  /* 0x00000005ff007c0c */ /* 0x000fda000bf05300 */
[----:B------:R-:W-:Y:S05]  /*12b0*/  @!P0 BRA `(.L_x_14) ;  /* 0x0000000000108947 */ /* 0x000fea0003800000 */
[----:B-1----:R-:W1:Y:S02]  /*12c0*/  LDC.64 R2, c[0x0][0x588] ;  /* 0x00016200ff027b82 */ /* 0x002e640000000a00 */
[----:B-1----:R-:W2:Y:S02]  /*12d0*/  LDG.E R2, desc[UR18][R2.64] ;  /* 0x0000001202027981 */ /* 0x002ea4000c1e1900 */
[----:B--2---:R-:W-:Y:S01]  /*12e0*/  R2UR UR20, R2 ;  /* 0x00000000021472ca */ /* 0x004fe200000e0000 */
[----:B------:R-:W-:-:S14]  /*12f0*/  BRA `(.L_x_13) ;  /* 0x0000000000047947 */ /* 0x000fdc0003800000 */
.L_x_14:
[----:B------:R-:W-:-:S05]  /*1300*/  ULDC UR20, c[0x0][0x580] ;  /* 0x0001600000147ab9 */ /* 0x000fca0000000800 */
.L_x_13:
[----:B------:R-:W-:Y:S02]  /*1310*/  ULDC.64 UR4, c[0x0][0x5a0] ;  /* 0x0001680000047ab9 */ /* 0x000fe40000000a00 */
        /* <DEDUP_REMOVED lines=11> */
.L_x_15:
        /* <DEDUP_REMOVED lines=8> */
.L_x_17:
[----:B------:R-:W-:-:S05]  /*1450*/  ULDC UR21, c[0x0][0x584] ;  /* 0x0001610000157ab9 */ /* 0x000fca0000000800 */
.L_x_16:
[----:B------:R-:W-:-:S13]  /*1460*/  LOP3.LUT P0, RZ, R4, 0xff, RZ, 0xc0, !PT ;  /* 0x000000ff04ff7812 */ /* 0x000fda000780c0ff */
[----:B------:R-:W-:Y:S05]  /*1470*/  @!P0 EXIT ;  /* 0x000000000000894d */ /* 0x000fea0003800000 */
[----:B------:R-:W-:Y:S01]  /*1480*/  ULDC UR4, c[0x0][0x28c] ;  /* 0x0000a30000047ab9 */ /* 0x000fe20000000800 */
[----:B------:R-:W-:Y:S02]  /*1490*/  ULOP3.LUT UR22, UR13, 0x1, URZ, 0xfc, !UPT ;  /* 0x000000010d167892 */ /* 0x000fe4000f8efc3f */
[----:B------:R-:W-:-:S04]  /*14a0*/  UIADD3 UR4, UR4, 0x1f, URZ ;  /* 0x0000001f04047890 */ /* 0x000fc8000fffe03f */
[----:B------:R-:W-:-:S04]  /*14b0*/  USHF.R.S32.HI UR5, URZ, 0x1f, UR4 ;  /* 0x0000001f3f057899 */ /* 0x000fc80008011404 */
[----:B------:R-:W-:-:S03]  /*14c0*/  ULEA.HI UR5, UR5, UR4, URZ, 0x5 ;  /* 0x0000000405057291 */ /* 0x000fc6000f8f283f */
[----:B------:R-:W-:Y:S01]  /*14d0*/  UMOV UR4, URZ ;  /* 0x0000003f00047c82 */ /* 0x000fe20008000000 */
[----:B------:R-:W-:-:S03]  /*14e0*/  USHF.R.S32.HI UR12, URZ, 0x5, UR5 ;  /* 0x000000053f0c7899 */ /* 0x000fc60008011405 */
[----:B------:R-:W-:-:S09]  /*14f0*/  UMOV UR5, URZ ;  /* 0x0000003f00057c82 */ /* 0x000fd20008000000 */
.L_x_300:
[----:B-1----:R-:W1:Y:S01]  /*1500*/  S2R R0, SR_TID.X ;  /* 0x0000000000007919 */ /* 0x002e620000002100 */
[----:B--2---:R-:W2:Y:S01]  /*1510*/  S2UR UR11, SR_CgaCtaId ;  /* 0x00000000000b79c3 */ /* 0x004ea20000008800 */
[----:B------:R-:W-:Y:S01]  /*1520*/  UMOV UR14, 0x400 ;  /* 0x00000400000e7882 */ /* 0x000fe20000000000 */
[----:B------:R-:W-:Y:S01]  /*1530*/  UMOV UR6, URZ ;  /* 0x0000003f00067c82 */ /* 0x000fe20008000000 */
[----:B------:R-:W-:Y:S01]  /*1540*/  STL [R1+0x74], RZ ;  /* 0x000074ff01007387 */ /* 0x000fe20000100800 */
[----:B------:R-:W-:Y:S01]  /*1550*/  UMOV UR7, URZ ;  /* 0x0000003f00077c82 */ /* 0x000fe20008000000 */
[----:B------:R-:W-:Y:S01]  /*1560*/  UMOV UR8, URZ ;  /* 0x0000003f00087c82 */ /* 0x000fe20008000000 */
[----:B------:R-:W-:Y:S01]  /*1570*/  UMOV UR16, UR5 ;  /* 0x0000000500107c82 */ /* 0x000fe20008000000 */
[----:B------:R-:W-:Y:S01]  /*1580*/  STL [R1+0x70], RZ ;  /* 0x000070ff01007387 */ /* 0x000fe20000100800 */
[----:B---3--:R-:W3:Y:S01]  /*1590*/  LDC R2, c[0x0][0x28c] ;  /* 0x0000a300ff027b82 */ /* 0x008ee20000000800 */
[----:B------:R-:W-:-:S02]  /*15a0*/  CS2R R4, SRZ ;  /* 0x0000000000047805 */ /* 0x000fc4000001ff00 */
[----:B------:R-:W-:Y:S01]  /*15b0*/  CS2R R6, SRZ ;  /* 0x0000000000067805 */ /* 0x000fe2000001ff00 */
[----:B------:R-:W-:Y:S01]  /*15c0*/  STL [R1+0x6c], RZ ;  /* 0x00006cff01007387 */ /* 0x000fe20000100800 */
[----:B------:R-:W-:Y:S02]  /*15d0*/  CS2R R8, SRZ ;  /* 0x0000000000087805 */ /* 0x000fe4000001ff00 */
[----:B------:R-:W-:Y:S02]  /*15e0*/  CS2R R10, SRZ ;  /* 0x00000000000a7805 */ /* 0x000fe4000001ff00 */
[----:B------:R-:W-:Y:S01]  /*15f0*/  CS2R R12, SRZ ;  /* 0x00000000000c7805 */ /* 0x000fe2000001ff00 */
[----:B------:R-:W-:Y:S01]  /*1600*/  STL [R1+0x68], RZ ;  /* 0x000068ff01007387 */ /* 0x000fe20000100800 */
[----:B------:R-:W-:Y:S02]  /*1610*/  CS2R R14, SRZ ;  /* 0x00000000000e7805 */ /* 0x000fe4000001ff00 */
[----:B------:R-:W-:-:S02]  /*1620*/  CS2R R16, SRZ ;  /* 0x0000000000107805 */ /* 0x000fc4000001ff00 */
[----:B0-----:R-:W-:Y:S01]  /*1630*/  CS2R R18, SRZ ;  /* 0x0000000000127805 */ /* 0x001fe2000001ff00 */
[----:B------:R-:W-:Y:S01]  /*1640*/  STL [R1+0x64], RZ ;  /* 0x000064ff01007387 */ /* 0x000fe20000100800 */
[----:B------:R-:W-:Y:S02]  /*1650*/  CS2R R20, SRZ ;  /* 0x0000000000147805 */ /* 0x000fe4000001ff00 */
[----:B------:R-:W-:Y:S02]  /*1660*/  CS2R R22, SRZ ;  /* 0x0000000000167805 */ /* 0x000fe4000001ff00 */
[----:B------:R-:W-:Y:S01]  /*1670*/  CS2R R152, SRZ ;  /* 0x0000000000987805 */ /* 0x000fe2000001ff00 */
[----:B------:R-:W-:Y:S01]  /*1680*/  STL [R1+0x60], RZ ;  /* 0x000060ff01007387 */ /* 0x000fe20000100800 */
[----:B--2---:R-:W-:Y:S01]  /*1690*/  ULEA UR14, UR11, UR14, 0x18 ;  /* 0x0000000e0b0e7291 */ /* 0x004fe2000f8ec03f */
[----:B------:R-:W-:Y:S02]  /*16a0*/  CS2R R154, SRZ ;  /* 0x00000000009a7805 */ /* 0x000fe4000001ff00 */
[----:B------:R-:W-:Y:S01]  /*16b0*/  CS2R R156, SRZ ;  /* 0x00000000009c7805 */ /* 0x000fe2000001ff00 */
[----:B------:R-:W-:Y:S01]  /*16c0*/  STL [R1+0x5c], RZ ;  /* 0x00005cff01007387 */ /* 0x000fe20000100800 */
[----:B------:R-:W-:-:S02]  /*16d0*/  CS2R R158, SRZ ;  /* 0x00000000009e7805 */ /* 0x000fc4000001ff00 */
[----:B------:R-:W-:Y:S02]  /*16e0*/  CS2R R160, SRZ ;  /* 0x0000000000a07805 */ /* 0x000fe4000001ff00 */
[----:B------:R-:W-:Y:S02]  /*16f0*/  CS2R R162, SRZ ;  /* 0x0000000000a27805 */ /* 0x000fe4000001ff00 */
[----:B-1----:R-:W-:Y:S01]  /*1700*/  LOP3.LUT R0, R0, 0x80, RZ, 0xc0, !PT ;  /* 0x0000008000007812 */ /* 0x002fe200078ec0ff */
[----:B------:R-:W-:Y:S01]  /*1710*/  STL [R1+0x58], RZ ;  /* 0x000058ff01007387 */ /* 0x000fe20000100800 */
[----:B---3--:R-:W-:Y:S02]  /*1720*/  ISETP.GE.AND P0, PT, R2, 0x1, PT ;  /* 0x000000010200780c */ /* 0x008fe40003f06270 */
[----:B------:R-:W-:Y:S02]  /*1730*/  CS2R R2, SRZ ;  /* 0x0000000000027805 */ /* 0x000fe4000001ff00 */
[----:B------:R-:W-:Y:S01]  /*1740*/  SHF.R.U32.HI R0, RZ, 0x7, R0 ;  /* 0x00000007ff007819 */ /* 0x000fe20000011600 */
[----:B------:R-:W-:Y:S01]  /*1750*/  STL [R1+0x54], RZ ;  /* 0x000054ff01007387 */ /* 0x000fe20000100800 */
[----:B------:R-:W-:-:S02]  /*1760*/  CS2R R164, SRZ ;  /* 0x0000000000a47805 */ /* 0x000fc4000001ff00 */
[----:B------:R-:W-:Y:S02]  /*1770*/  CS2R R166, SRZ ;  /* 0x0000000000a67805 */ /* 0x000fe4000001ff00 */
[----:B------:R-:W-:Y:S01]  /*1780*/  CS2R R168, SRZ ;  /* 0x0000000000a87805 */ /* 0x000fe2000001ff00 */
[----:B------:R-:W-:Y:S01]  /*1790*/  STL [R1+0x50], RZ ;  /* 0x000050ff01007387 */ /* 0x000fe20000100800 */
[----:B------:R-:W-:Y:S02]  /*17a0*/  CS2R R170, SRZ ;  /* 0x0000000000aa7805 */ /* 0x000fe4000001ff00 */
[----:B------:R-:W-:Y:S02]  /*17b0*/  CS2R R172, SRZ ;  /* 0x0000000000ac7805 */ /* 0x000fe4000001ff00 */
[----:B------:R-:W-:Y:S01]  /*17c0*/  CS2R R174, SRZ ;  /* 0x0000000000ae7805 */ /* 0x000fe2000001ff00 */
[----:B------:R-:W0:Y:S01]  /*17d0*/  SHFL.IDX PT, R0, R0, RZ, 0x1f ;  /* 0x00001fff00007589 */ /* 0x000e2200000e0000 */
[----:B------:R-:W-:-:S02]  /*17e0*/  CS2R R176, SRZ ;  /* 0x0000000000b07805 */ /* 0x000fc4000001ff00 */
[----:B------:R-:W-:Y:S02]  /*17f0*/  CS2R R178, SRZ ;  /* 0x0000000000b27805 */ /* 0x000fe4000001ff00 */
[----:B------:R-:W-:Y:S01]  /*1800*/  CS2R R180, SRZ ;  /* 0x0000000000b47805 */ /* 0x000fe2000001ff00 */
[----:B------:R1:W-:Y:S01]  /*1810*/  STL [R1+0x4c], RZ ;  /* 0x00004cff01007387 */ /* 0x0003e20000100800 */
[----:B------:R-:W-:Y:S02]  /*1820*/  CS2R R182, SRZ ;  /* 0x0000000000b67805 */ /* 0x000fe4000001ff00 */
[----:B------:R-:W-:Y:S02]  /*1830*/  CS2R R184, SRZ ;  /* 0x0000000000b87805 */ /* 0x000fe4000001ff00 */
[----:B------:R-:W-:Y:S01]  /*1840*/  CS2R R186, SRZ ;  /* 0x0000000000ba7805 */ /* 0x000fe2000001ff00 */
[----:B------:R1:W-:Y:S01]  /*1850*/  STL [R1+0x48], RZ ;  /* 0x000048ff01007387 */ /* 0x0003e20000100800 */
        /* <DEDUP_REMOVED lines=14> */
[----:B------:R-:W-:Y:S02]  /*1940*/  CS2R R210, SRZ ;  /* 0x0000000000d27805 */ /* 0x000fe4000001ff00 */
[----:B0-----:R-:W-:Y:S01]  /*1950*/  R2UR UR9, R0 ;  /* 0x00000000000972ca */ /* 0x001fe200000e0000 */
[----:B------:R1:W-:Y:S01]  /*1960*/  STL [R1+0x38], RZ ;  /* 0x000038ff01007387 */ /* 0x0003e20000100800 */
[----:B------:R-:W-:Y:S01]  /*1970*/  IMAD.MOV.U32 R0, RZ, RZ, RZ ;  /* 0x000000ffff007224 */ /* 0x000fe200078e00ff */
[----:B------:R-:W-:-:S02]  /*1980*/  CS2R R212, SRZ ;  /* 0x0000000000d47805 */ /* 0x000fc4000001ff00 */
[----:B------:R-:W-:Y:S01]  /*1990*/  CS2R R214, SRZ ;  /* 0x0000000000d67805 */ /* 0x000fe2000001ff00 */
[----:B------:R1:W-:Y:S01]  /*19a0*/  STL [R1+0x34], RZ ;  /* 0x000034ff01007387 */ /* 0x0003e20000100800 */
[----:B------:R-:W-:Y:S02]  /*19b0*/  CS2R R216, SRZ ;  /* 0x0000000000d87805 */ /* 0x000fe4000001ff00 */
[----:B------:R-:W-:Y:S02]  /*19c0*/  CS2R R218, SRZ ;  /* 0x0000000000da7805 */ /* 0x000fe4000001ff00 */
[----:B------:R-:W-:Y:S01]  /*19d0*/  CS2R R220, SRZ ;  /* 0x0000000000dc7805 */ /* 0x000fe2000001ff00 */
[----:B------:R1:W-:Y:S01]  /*19e0*/  STL [R1+0x30], RZ ;  /* 0x000030ff01007387 */ /* 0x0003e20000100800 */
[----:B------:R-:W-:Y:S02]  /*19f0*/  CS2R R222, SRZ ;  /* 0x0000000000de7805 */ /* 0x000fe4000001ff00 */
[----:B------:R-:W-:Y:S01]  /*1a00*/  CS2R R224, SRZ ;  /* 0x0000000000e07805 */ /* 0x000fe2000001ff00 */
[----:B------:R-:W-:Y:S01]  /*1a10*/  IMAD.MOV.U32 R226, RZ, RZ, RZ ;  /* 0x000000ffffe27224 */ /* 0x000fe200078e00ff */
[----:B------:R1:W-:Y:S01]  /*1a20*/  STL [R1+0x2c], RZ ;  /* 0x00002cff01007387 */ /* 0x0003e20000100800 */
[----:B------:R-:W-:Y:S01]  /*1a30*/  ULEA.HI UR10, UR9, UR9, URZ, 0x1 ;  /* 0x00000009090a7291 */ /* 0x000fe2000f8f083f */
[----:B------:R-:W-:Y:S01]  /*1a40*/  IMAD.U32 R227, RZ, RZ, UR4 ;  /* 0x00000004ffe37e24 */ /* 0x000fe2000f8e00ff */
[----:B------:R-:W-:Y:S01]  /*1a50*/  CS2R R24, SRZ ;  /* 0x0000000000187805 */ /* 0x000fe2000001ff00 */
[----:B------:R1:W-:Y:S01]  /*1a60*/  STL [R1+0x28], RZ ;  /* 0x000028ff01007387 */ /* 0x0003e20000100800 */
[----:B------:R-:W-:Y:S01]  /*1a70*/  ULOP3.LUT UR10, UR10, 0x1ffffe, URZ, 0xc0, !UPT ;  /* 0x001ffffe0a0a7892 */ /* 0x000fe2000f8ec03f */
[----:B------:R-:W-:-:S02]  /*1a80*/  CS2R R26, SRZ ;  /* 0x00000000001a7805 */ /* 0x000fc4000001ff00 */
[----:B------:R-:W-:Y:S01]  /*1a90*/  CS2R R28, SRZ ;  /* 0x00000000001c7805 */ /* 0x000fe2000001ff00 */
[----:B------:R1:W-:Y:S01]  /*1aa0*/  STL [R1+0x24], RZ ;  /* 0x000024ff01007387 */ /* 0x0003e20000100800 */
[----:B------:R-:W-:Y:S01]  /*1ab0*/  UIADD3 UR10, UR9, -UR10, URZ ;  /* 0x8000000a090a7290 */ /* 0x000fe2000fffe03f */
[----:B----4-:R-:W-:Y:S02]  /*1ac0*/  CS2R R30, SRZ ;  /* 0x00000000001e7805 */ /* 0x010fe4000001ff00 */
[----:B------:R-:W-:Y:S01]  /*1ad0*/  CS2R R32, SRZ ;  /* 0x0000000000207805 */ /* 0x000fe2000001ff00 */
[----:B------:R1:W-:Y:S01]  /*1ae0*/  STL [R1+0x20], RZ ;  /* 0x000020ff01007387 */ /* 0x0003e20000100800 */
[----:B------:R-:W-:Y:S01]  /*1af0*/  ULEA UR10, UR10, UR14, 0xb ;  /* 0x0000000e0a0a7291 */ /* 0x000fe2000f8e583f */
[----:B------:R-:W-:Y:S02]  /*1b00*/  CS2R R34, SRZ ;  /* 0x0000000000227805 */ /* 0x000fe4000001ff00 */
[----:B------:R-:W-:Y:S01]  /*1b10*/  CS2R R36, SRZ ;  /* 0x0000000000247805 */ /* 0x000fe2000001ff00 */
[----:B------:R1:W-:Y:S01]  /*1b20*/  STL [R1+0x1c], RZ ;  /* 0x00001cff01007387 */ /* 0x0003e20000100800 */
[----:B------:R-:W-:Y:S01]  /*1b30*/  UIADD3 UR10, UR10, 0x200, URZ ;  /* 0x000002000a0a7890 */ /* 0x000fe2000fffe03f */
[----:B------:R-:W-:-:S02]  /*1b40*/  CS2R R38, SRZ ;  /* 0x0000000000267805 */ /* 0x000fc4000001ff00 */
[----:B------:R-:W-:Y:S01]  /*1b50*/  CS2R R40, SRZ ;  /* 0x0000000000287805 */ /* 0x000fe2000001ff00 */
[----:B------:R1:W-:Y:S01]  /*1b60*/  STL [R1+0x18], RZ ;  /* 0x000018ff01007387 */ /* 0x0003e20000100800 */
[----:B------:R-:W-:Y:S01]  /*1b70*/  USHF.R.U32.HI UR10, URZ, 0x4, UR10 ;  /* 0x000000043f0a7899 */ /* 0x000fe2000801160a */
[----:B------:R-:W-:Y:S02]  /*1b80*/  CS2R R42, SRZ ;  /* 0x00000000002a7805 */ /* 0x000fe4000001ff00 */
[----:B------:R-:W-:Y:S01]  /*1b90*/  CS2R R44, SRZ ;  /* 0x00000000002c7805 */ /* 0x000fe2000001ff00 */
[----:B------:R1:W-:Y:S01]  /*1ba0*/  STL [R1+0x14], RZ ;  /* 0x000014ff01007387 */ /* 0x0003e20000100800 */
[----:B------:R-:W-:Y:S01]  /*1bb0*/  ULOP3.LUT UR15, UR10, 0x3fff, URZ, 0xc0, !UPT ;  /* 0x00003fff0a0f7892 */ /* 0x000fe2000f8ec03f */
        /* <DEDUP_REMOVED lines=18> */
[----:B------:R1:W-:Y:S01]  /*1ce0*/  STL [R1], RZ ;  /* 0x000000ff01007387 */ /* 0x0003e20000100800 */
[----:B------:R-:W-:-:S02]  /*1cf0*/  CS2R R74, SRZ ;  /* 0x00000000004a7805 */ /* 0x000fc4000001ff00 */
[----:B------:R-:W-:Y:S02]  /*1d00*/  CS2R R76, SRZ ;  /* 0x00000000004c7805 */ /* 0x000fe4000001ff00 */
[----:B------:R-:W-:Y:S02]  /*1d10*/  CS2R R78, SRZ ;  /* 0x00000000004e7805 */ /* 0x000fe4000001ff00 */
[----:B------:R-:W-:Y:S02]  /*1d20*/  CS2R R80, SRZ ;  /* 0x0000000000507805 */ /* 0x000fe4000001ff00 */
[----:B------:R-:W-:Y:S02]  /*1d30*/  CS2R R82, SRZ ;  /* 0x0000000000527805 */ /* 0x000fe4000001ff00 */
[----:B------:R-:W-:Y:S02]  /*1d40*/  CS2R R84, SRZ ;  /* 0x0000000000547805 */ /* 0x000fe4000001ff00 */
        /* <DEDUP_REMOVED lines=32> */
[----:B------:R-:W-:Y:S01]  /*1f50*/  CS2R R150, SRZ ;  /* 0x0000000000967805 */ /* 0x000fe2000001ff00 */
[----:B-1----:R-:W-:Y:S06]  /*1f60*/  @!P0 BRA `(.L_x_18) ;  /* 0x0000001000548947 */ /* 0x002fec0003800000 */
[----:B------:R-:W-:-:S06]  /*1f70*/  UISETP.NE.AND UP0, UPT, UR22, 0x3, UPT ;  /* 0x000000031600788c */ /* 0x000fcc000bf05270 */
[----:B------:R-:W-:-:S13]  /*1f80*/  PLOP3.LUT P1, PT, PT, PT, UP0, 0x80, 0x0 ;  /* 0x000000000000781c */ /* 0x000fda0003f2f008 */
[----:B------:R-:W-:Y:S05]  /*1f90*/  @!P1 BRA `(.L_x_19) ;  /* 0x0000000000049947 */ /* 0x000fea0003800000 */
[----:B------:R-:W-:Y:S01]  /*1fa0*/  BPT.TRAP 0x1 ;  /* 0x000000040000795c */ /* 0x000fe20000300000 */
.L_x_19:
[----:B------:R-:W-:Y:S01]  /*1fb0*/  ULEA UR6, UR5, UR14, 0x3 ;  /* 0x0000000e05067291 */ /* 0x000fe2000f8e183f */
[----:B------:R-:W-:-:S05]  /*1fc0*/  IMAD.U32 R0, RZ, RZ, UR4 ;  /* 0x00000004ff007e24 */ /* 0x000fca000f8e00ff */
[----:B------:R-:W-:-:S04]  /*1fd0*/  SHF.L.U32 R0, R0, 0x1f, RZ ;  /* 0x0000001f00007819 */ /* 0x000fc800000006ff */
[----:B------:R0:W1:Y:S01]  /*1fe0*/  SYNCS.PHASECHK.TRANS64.TRYWAIT P0, [UR6], R0 ;  /* 0x00000000ff0075a7 */ /* 0x0000620008000146 */
[----:B------:R-:W-:Y:S05]  /*1ff0*/  @!P1 BRA `(.L_x_20) ;  /* 0x0000000000049947 */ /* 0x000fea0003800000 */
[----:B------:R-:W-:Y:S01]  /*2000*/  BPT.TRAP 0x1 ;  /* 0x000000040000795c */ /* 0x000fe20000300000 */
.L_x_20:
[----:B-1----:R-:W-:Y:S05]  /*2010*/  @P0 BRA `(.L_x_21) ;  /* 0x0000000000080947 */ /* 0x002fea0003800000 */
[----:B------:R-:W1:Y:S02]  /*2020*/  SYNCS.PHASECHK.TRANS64.TRYWAIT P0, [UR6], R0 ;  /* 0x00000000ff0075a7 */ /* 0x000e640008000146 */
[----:B-1----:R-:W-:Y:S05]  /*2030*/  @!P0 BRA `(.L_x_22) ;  /* 0x000000ec003c8947 */ /* 0x002fea0003800000 */
.L_x_21:
[----:B------:R2:W-:Y:S01]  /*2040*/  STL [R1+0x74], RZ ;  /* 0x000074ff01007387 */ /* 0x0005e20000100800 */
[----:B------:R-:W-:Y:S01]  /*2050*/  UIADD3 UR6, UR14, 0x12200, URZ ;  /* 0x000122000e067890 */ /* 0x000fe2000fffe03f */
[----:B------:R-:W-:Y:S01]  /*2060*/  WARPGROUP.ARRIVE ;  /* 0x00000000000079c5 */ /* 0x000fe20000000000 */
[----:B------:R-:W-:Y:S01]  /*2070*/  ULDC UR7, c[0x0][0x50c] ;  /* 0x0001430000077ab9 */ /* 0x000fe20000000800 */
[----:B------:R2:W-:Y:S01]  /*2080*/  STL [R1+0x70], RZ ;  /* 0x000070ff01007387 */ /* 0x0005e20000100800 */
[----:B------:R-:W-:Y:S01]  /*2090*/  UISETP.NE.AND UP0, UPT, UR7, 0x1, UPT ;  /* 0x000000010700788c */ /* 0x000fe2000bf05270 */
[----:B01----:R-:W-:Y:S01]  /*20a0*/  IMAD.MOV.U32 R0, RZ, RZ, RZ ;  /* 0x000000ffff007224 */ /* 0x003fe200078e00ff */
[----:B------:R-:W-:Y:S01]  /*20b0*/  USHF.R.U32.HI UR6, URZ, 0x4, UR6 ;  /* 0x000000043f067899 */ /* 0x000fe20008011606 */
[----:B------:R2:W-:Y:S01]  /*20c0*/  STL [R1+0x6c], RZ ;  /* 0x00006cff01007387 */ /* 0x0005e20000100800 */
[----:B------:R-:W-:Y:S01]  /*20d0*/  USEL UR7, URZ, 0x1, UP0 ;  /* 0x000000013f077887 */ /* 0x000fe20008000000 */
[----:B------:R-:W-:Y:S01]  /*20e0*/  CS2R R2, SRZ ;  /* 0x0000000000027805 */ /* 0x000fe2000001ff00 */
[----:B------:R-:W-:Y:S01]  /*20f0*/  ULOP3.LUT UR6, UR6, 0x3fff, URZ, 0xc0, !UPT ;  /* 0x00003fff06067892 */ /* 0x000fe2000f8ec03f */
[----:B------:R2:W-:Y:S01]  /*2100*/  STL [R1+0x68], RZ ;  /* 0x000068ff01007387 */ /* 0x0005e20000100800 */
[----:B------:R-:W-:Y:S01]  /*2110*/  ULOP3.LUT UR8, UR15, 0x10000, URZ, 0xfc, !UPT ;  /* 0x000100000f087892 */ /* 0x000fe2000f8efc3f */
[----:B------:R-:W-:Y:S01]  /*2120*/  CS2R R4, SRZ ;  /* 0x0000000000047805 */ /* 0x000fe2000001ff00 */
[----:B------:R-:W-:Y:S01]  /*2130*/  ULOP3.LUT UR6, UR6, 0x10000, URZ, 0xfc, !UPT ;  /* 0x0001000006067892 */ /* 0x000fe2000f8efc3f */
[----:B------:R2:W-:Y:S01]  /*2140*/  STL [R1+0x64], RZ ;  /* 0x000064ff01007387 */ /* 0x0005e20000100800 */
[----:B------:R-:W-:Y:S01]  /*2150*/  ISETP.NE.AND P0, PT, RZ, UR7, PT ;  /* 0x00000007ff007c0c */ /* 0x000fe2000bf05270 */
[----:B------:R-:W-:Y:S01]  /*2160*/  ULEA UR8, UR5, UR8, 0x8 ;  /* 0x0000000805087291 */ /* 0x000fe2000f8e403f */
[----:B------:R-:W-:Y:S01]  /*2170*/  CS2R R6, SRZ ;  /* 0x0000000000067805 */ /* 0x000fe2000001ff00 */
[----:B------:R2:W-:Y:S01]  /*2180*/  STL [R1+0x60], RZ ;  /* 0x000060ff01007387 */ /* 0x0005e20000100800 */
[----:B------:R-:W-:Y:S01]  /*2190*/  ULEA UR10, UR5, UR6, 0x9 ;  /* 0x00000006050a7291 */ /* 0x000fe2000f8e483f */
[----:B------:R-:W-:Y:S01]  /*21a0*/  CS2R R8, SRZ ;  /* 0x0000000000087805 */ /* 0x000fe2000001ff00 */
[----:B------:R-:W-:Y:S01]  /*21b0*/  UMOV UR9, 0xc0000010 ;  /* 0xc000001000097882 */ /* 0x000fe20000000000 */
[----:B------:R2:W-:Y:S01]  /*21c0*/  STL [R1+0x5c], RZ ;  /* 0x00005cff01007387 */ /* 0x0005e20000100800 */
[----:B------:R-:W-:Y:S01]  /*21d0*/  UMOV UR11, 0xc0000010 ;  /* 0xc0000010000b7882 */ /* 0x000fe20000000000 */
[----:B------:R-:W-:Y:S01]  /*21e0*/  UMOV UR6, 0x1 ;  /* 0x0000000100067882 */ /* 0x000fe20000000000 */
[----:B------:R-:W-:Y:S01]  /*21f0*/  CS2R R10, SRZ ;  /* 0x00000000000a7805 */ /* 0x000fe2000001ff00 */
[----:B------:R2:W-:Y:S01]  /*2200*/  STL [R1+0x58], RZ ;  /* 0x000058ff01007387 */ /* 0x0005e20000100800 */
[----:B------:R-:W-:Y:S01]  /*2210*/  CS2R R12, SRZ ;  /* 0x00000000000c7805 */ /* 0x000fe2000001ff00 */
[----:B------:R-:W-:Y:S01]  /*2220*/  QGMMA.64x256x32.F32.E4M3.E4M3 R24, gdesc[UR8], RZ, !UPT, gsb0 ;  /* 0x03e00000081879f3 */ /* 0x000fe2000c0008ff */
        /* <DEDUP_REMOVED lines=55> */
[----:B------:R-:W-:Y:S01]  /*25a0*/  CS2R R224, SRZ ;  /* 0x0000000000e07805 */ /* 0x000fe2000001ff00 */
[----:B------:R-:W-:Y:S01]  /*25b0*/  IMAD.MOV.U32 R226, RZ, RZ, RZ ;  /* 0x000000ffffe27224 */ /* 0x000fe200078e00ff */
[----:B------:R2:W-:Y:S04]  /*25c0*/  STL [R1+0x1c], RZ ;  /* 0x00001cff01007387 */ /* 0x0005e80000100800 */
[----:B------:R2:W-:Y:S04]  /*25d0*/  STL [R1+0x18], RZ ;  /* 0x000018ff01007387 */ /* 0x0005e80000100800 */
[----:B------:R2:W-:Y:S04]  /*25e0*/  STL [R1+0x14], RZ ;  /* 0x000014ff01007387 */ /* 0x0005e80000100800 */
[----:B------:R2:W-:Y:S04]  /*25f0*/  STL [R1+0x10], RZ ;  /* 0x000010ff01007387 */ /* 0x0005e80000100800 */
[----:B------:R2:W-:Y:S04]  /*2600*/  STL [R1+0xc], RZ ;  /* 0x00000cff01007387 */ /* 0x0005e80000100800 */
[----:B------:R2:W-:Y:S04]  /*2610*/  STL [R1+0x8], RZ ;  /* 0x000008ff01007387 */ /* 0x0005e80000100800 */
[----:B------:R2:W-:Y:S04]  /*2620*/  STL [R1+0x4], RZ ;  /* 0x000004ff01007387 */ /* 0x0005e80000100800 */
[----:B------:R2:W-:Y:S01]  /*2630*/  STL [R1], RZ ;  /* 0x000000ff01007387 */ /* 0x0005e20000100800 */
[----:B------:R-:W-:Y:S05]  /*2640*/  @!P0 BRA `(.L_x_23) ;  /* 0x0000000800808947 */ /* 0x000fea0003800000 */
[----:B------:R-:W-:Y:S02]  /*2650*/  WARPGROUP.DEPBAR.LE gsb0, 0x0 ;  /* 0x00008000000079c5 */ /* 0x000fe40000010000 */
[----:B------:R-:W-:-:S01]  /*2660*/  FADD R227, RZ, R122 ;  /* 0x0000007affe37221 */ /* 0x000fc20000000000 */
[----:B------:R-:W-:Y:S01]  /*2670*/  FADD R226, RZ, R24 ;  /* 0x00000018ffe27221 */ /* 0x000fe20000000000 */
[----:B------:R-:W-:-:S01]  /*2680*/  FADD R225, RZ, R25 ;  /* 0x00000019ffe17221 */ /* 0x000fc20000000000 */
[----:B------:R-:W-:Y:S01]  /*2690*/  FADD R224, RZ, R26 ;  /* 0x0000001affe07221 */ /* 0x000fe20000000000 */
[----:B------:R-:W-:-:S01]  /*26a0*/  FADD R223, RZ, R27 ;  /* 0x0000001bffdf7221 */ /* 0x000fc20000000000 */
[----:B------:R0:W-:Y:S01]  /*26b0*/  STL [R1], R227 ;  /* 0x000000e301007387 */ /* 0x0001e20000100800 */
[----:B------:R-:W-:-:S01]  /*26c0*/  FADD R222, RZ, R28 ;  /* 0x0000001cffde7221 */ /* 0x000fc20000000000 */
[----:B------:R-:W-:Y:S01]  /*26d0*/  FADD R221, RZ, R29 ;  /* 0x0000001dffdd7221 */ /* 0x000fe20000000000 */
[----:B------:R-:W-:-:S01]  /*26e0*/  FADD R220, RZ, R30 ;  /* 0x0000001effdc7221 */ /* 0x000fc20000000000 */
[----:B------:R-:W-:Y:S01]  /*26f0*/  FADD R219, RZ, R31 ;  /* 0x0000001fffdb7221 */ /* 0x000fe20000000000 */
[----:B------:R-:W-:-:S01]  /*2700*/  FADD R218, RZ, R32 ;  /* 0x00000020ffda7221 */ /* 0x000fc20000000000 */
[----:B------:R-:W-:Y:S01]  /*2710*/  FADD R217, RZ, R33 ;  /* 0x00000021ffd97221 */ /* 0x000fe20000000000 */
[----:B------:R-:W-:-:S01]  /*2720*/  FADD R216, RZ, R34 ;  /* 0x00000022ffd87221 */ /* 0x000fc20000000000 */
[----:B------:R-:W-:Y:S01]  /*2730*/  FADD R215, RZ, R35 ;  /* 0x00000023ffd77221 */ /* 0x000fe20000000000 */
[----:B------:R-:W-:-:S01]  /*2740*/  FADD R214, RZ, R36 ;  /* 0x00000024ffd67221 */ /* 0x000fc20000000000 */
[----:B0-----:R-:W-:Y:S01]  /*2750*/  FADD R227, RZ, R123 ;  /* 0x0000007bffe37221 */ /* 0x001fe20000000000 */
[----:B------:R-:W-:-:S01]  /*2760*/  FADD R213, RZ, R37 ;  /* 0x00000025ffd57221 */ /* 0x000fc20000000000 */
[----:B------:R-:W-:Y:S01]  /*2770*/  FADD R212, RZ, R38 ;  /* 0x00000026ffd47221 */ /* 0x000fe20000000000 */
[----:B------:R-:W-:-:S01]  /*2780*/  FADD R211, RZ, R39 ;  /* 0x00000027ffd37221 */ /* 0x000fc20000000000 */
[----:B------:R-:W-:Y:S01]  /*2790*/  FADD R210, RZ, R40 ;  /* 0x00000028ffd27221 */ /* 0x000fe20000000000 */
[----:B------:R0:W-:Y:S01]  /*27a0*/  STL [R1+0x4], R227 ;  /* 0x000004e301007387 */ /* 0x0001e20000100800 */
        /* <DEDUP_REMOVED lines=93> */
[----:B------:R-:W-:Y:S01]  /*2d80*/  UMOV UR6, URZ ;  /* 0x0000003f00067c82 */ /* 0x000fe20008000000 */
[----:B0-----:R-:W-:-:S05]  /*2d90*/  FADD R227, RZ, R130 ;  /* 0x00000082ffe37221 */ /* 0x001fca0000000000 */
[----:B------:R0:W-:Y:S02]  /*2da0*/  STL [R1+0x20], R227 ;  /* 0x000020e301007387 */ /* 0x0001e40000100800 */
        /* <DEDUP_REMOVED lines=42> */
.L_x_23:
[----:B------:R-:W-:-:S04]  /*3050*/  UIADD3 UR16, UR5, 0x1, URZ ;  /* 0x0000000105107890 */ /* 0x000fc8000fffe03f */
[----:B------:R-:W-:-:S04]  /*3060*/  UISETP.NE.AND UP0, UPT, UR16, 0x12, UPT ;  /* 0x000000121000788c */ /* 0x000fc8000bf05270 */
[----:B------:R-:W-:Y:S02]  /*3070*/  USEL UR8, URZ, 0x1, UP0 ;  /* 0x000000013f087887 */ /* 0x000fe40008000000 */
[----:B------:R-:W-:Y:S02]  /*3080*/  USEL UR16, UR16, URZ, UP0 ;  /* 0x0000003f10107287 */ /* 0x000fe40008000000 */
[----:B------:R-:W-:-:S06]  /*3090*/  ULOP3.LUT UR8, UR4, UR8, URZ, 0x3c, !UPT ;  /* 0x0000000804087292 */ /* 0x000fcc000f8e3c3f */
[----:B0-----:R-:W-:Y:S01]  /*30a0*/  IMAD.U32 R227, RZ, RZ, UR8 ;  /* 0x00000008ffe37e24 */ /* 0x001fe2000f8e00ff */
[----:B------:R-:W-:-:S06]  /*30b0*/  UMOV UR8, 0x1 ;  /* 0x0000000100087882 */ /* 0x000fcc0000000000 */
.L_x_18:
[----:B------:R-:W-:-:S04]  /*30c0*/  UISETP.LT.AND UP0, UPT, UR12, 0x1, UPT ;  /* 0x000000010c00788c */ /* 0x000fc8000bf01270 */
[----:B------:R-:W-:-:S04]  /*30d0*/  USEL UR9, UR12, 0x1, UP0 ;  /* 0x000000010c097887 */ /* 0x000fc80008000000 */
[----:B------:R-:W-:-:S04]  /*30e0*/  UIADD3 UR9, UR12, -UR9, URZ ;  /* 0x800000090c097290 */ /* 0x000fc8000fffe03f */
[----:B------:R-:W-:-:S06]  /*30f0*/  UISETP.GE.AND UP0, UPT, UR9, 0x1, UPT ;  /* 0x000000010900788c */ /* 0x000fcc000bf06270 */
[----:B------:R-:W-:-:S13]  /*3100*/  PLOP3.LUT P0, PT, PT, PT, UP0, 0x80, 0x0 ;  /* 0x000000000000781c */ /* 0x000fda0003f0f008 */
[----:B------:R-:W-:Y:S05]  /*3110*/  @!P0 BRA `(.L_x_24) ;  /* 0x0000001000908947 */ /* 0x000fea0003800000 */
[----:B------:R-:W-:Y:S01]  /*3120*/  IMAD.U32 R228, RZ, RZ, UR9 ;  /* 0x00000009ffe47e24 */ /* 0x000fe2000f8e00ff */
[----:B------:R-:W-:Y:S01]  /*3130*/  UMOV UR17, UR5 ;  /* 0x0000000500117c82 */ /* 0x000fe20008000000 */
[----:B------:R-:W-:-:S05]  /*3140*/  ULDC UR24, c[0x0][0x50c] ;  /* 0x0001430000187ab9 */ /* 0x000fca0000000800 */
.L_x_32:
[----:B------:R-:W-:-:S06]  /*3150*/  UISETP.NE.AND UP0, UPT, UR22, 0x3, UPT ;  /* 0x000000031600788c */ /* 0x000fcc000bf05270 */
[----:B------:R-:W-:-:S13]  /*3160*/  PLOP3.LUT P1, PT, PT, PT, UP0, 0x80, 0x0 ;  /* 0x000000000000781c */ /* 0x000fda0003f2f008 */
[----:B-1---5:R-:W-:Y:S05]  /*3170*/  @!P1 BRA `(.L_x_25) ;  /* 0x0000000000049947 */ /* 0x022fea0003800000 */
[----:B------:R-:W-:Y:S01]  /*3180*/  BPT.TRAP 0x1 ;  /* 0x000000040000795c */ /* 0x000fe20000300000 */
.L_x_25:
[----:B------:R-:W0:Y:S01]  /*3190*/  S2UR UR9, SR_CgaCtaId ;  /* 0x00000000000979c3 */ /* 0x000e220000008800 */
[----:B------:R-:W-:Y:S01]  /*31a0*/  UMOV UR14, 0x400 ;  /* 0x00000400000e7882 */ /* 0x000fe20000000000 */
[----:B------:R-:W-:Y:S01]  /*31b0*/  SHF.L.U32 R229, R227, 0x1f, RZ ;  /* 0x0000001fe3e57819 */ /* 0x000fe200000006ff */
[----:B0-----:R-:W-:-:S04]  /*31c0*/  ULEA UR14, UR9, UR14, 0x18 ;  /* 0x0000000e090e7291 */ /* 0x001fc8000f8ec03f */
[----:B------:R-:W-:-:S09]  /*31d0*/  ULEA UR9, UR16, UR14, 0x3 ;  /* 0x0000000e10097291 */ /* 0x000fd2000f8e183f */
[----:B------:R0:W1:Y:S01]  /*31e0*/  SYNCS.PHASECHK.TRANS64.TRYWAIT P0, [UR9], R229 ;  /* 0x000000e5ff0075a7 */ /* 0x0000620008000149 */
[----:B------:R-:W-:Y:S05]  /*31f0*/  @!P1 BRA `(.L_x_26) ;  /* 0x0000000000049947 */ /* 0x000fea0003800000 */
[----:B------:R-:W-:Y:S01]  /*3200*/  BPT.TRAP 0x1 ;  /* 0x000000040000795c */ /* 0x000fe20000300000 */
.L_x_26:
[----:B-1----:R-:W-:Y:S05]  /*3210*/  @P0 BRA `(.L_x_27) ;  /* 0x0000000000080947 */ /* 0x002fea0003800000 */
[----:B------:R-:W1:Y:S02]  /*3220*/  SYNCS.PHASECHK.TRANS64.TRYWAIT P0, [UR9], R229 ;  /* 0x000000e5ff0075a7 */ /* 0x000e640008000149 */
[----:B-1----:R-:W-:Y:S05]  /*3230*/  @!P0 BRA `(.L_x_28) ;  /* 0x000000d800d48947 */ /* 0x002fea0003800000 */
.L_x_27:
[----:B------:R-:W-:Y:S01]  /*3240*/  UIADD3 UR9, UR14, 0x12200, URZ ;  /* 0x000122000e097890 */ /* 0x000fe2000fffe03f */
[----:B------:R-:W-:Y:S01]  /*3250*/  WARPGROUP.ARRIVE ;  /* 0x00000000000079c5 */ /* 0x000fe20000000000 */
[----:B------:R-:W-:Y:S02]  /*3260*/  UISETP.NE.AND UP0, UPT, UR7, URZ, UPT ;  /* 0x0000003f0700728c */ /* 0x000fe4000bf05270 */
[----:B------:R-:W-:Y:S02]  /*3270*/  USHF.R.U32.HI UR9, URZ, 0x4, UR9 ;  /* 0x000000043f097899 */ /* 0x000fe40008011609 */
[----:B------:R-:W-:Y:S02]  /*3280*/  USEL UR8, UR8, URZ, !UP0 ;  /* 0x0000003f08087287 */ /* 0x000fe4000c000000 */
[----:B------:R-:W-:Y:S02]  /*3290*/  ULOP3.LUT UR9, UR9, 0x3fff, URZ, 0xc0, !UPT ;  /* 0x00003fff09097892 */ /* 0x000fe4000f8ec03f */
[----:B------:R-:W-:-:S02]  /*32a0*/  ULOP3.LUT UR7, UR15, 0x10000, URZ, 0xfc, !UPT ;  /* 0x000100000f077892 */ /* 0x000fc4000f8efc3f */
[----:B------:R-:W-:Y:S02]  /*32b0*/  ULOP3.LUT UR9, UR9, 0x10000, URZ, 0xfc, !UPT ;  /* 0x0001000009097892 */ /* 0x000fe4000f8efc3f */
[----:B------:R-:W-:Y:S02]  /*32c0*/  UISETP.NE.U32.AND UP0, UPT, UR8, URZ, UPT ;  /* 0x0000003f0800728c */ /* 0x000fe4000bf05070 */
[----:B------:R-:W-:Y:S02]  /*32d0*/  ULEA UR8, UR16, UR7, 0x8 ;  /* 0x0000000710087291 */ /* 0x000fe4000f8e403f */
[----:B------:R-:W-:Y:S01]  /*32e0*/  ULEA UR10, UR16, UR9, 0x9 ;  /* 0x00000009100a7291 */ /* 0x000fe2000f8e483f */
[----:B------:R-:W-:Y:S02]  /*32f0*/  UMOV UR11, 0xc0000010 ;  /* 0xc0000010000b7882 */ /* 0x000fe40000000000 */
[----:B------:R-:W-:Y:S01]  /*3300*/  UMOV UR9, 0xc0000010 ;  /* 0xc000001000097882 */ /* 0x000fe20000000000 */
[----:B------:R-:W-:-:S05]  /*3310*/  UIADD3 UR6, UR6, 0x1, URZ ;  /* 0x0000000106067890 */ /* 0x000fca000fffe03f */
[----:B------:R-:W-:Y:S01]  /*3320*/  QGMMA.64x256x32.F32.E4M3.E4M3 R24, gdesc[UR8], R24, UP0, gsb0 ;  /* 0x03e00000081879f3 */ /* 0x000fe2000b800818 */
[----:B------:R-:W-:-:S04]  /*3330*/  UISETP.NE.AND UP0, UPT, UR6, UR24, UPT ;  /* 0x000000180600728c */ /* 0x000fc8000bf05270 */
[----:B------:R-:W-:-:S06]  /*3340*/  USEL UR7, URZ, 0x1, UP0 ;  /* 0x000000013f077887 */ /* 0x000fcc0008000000 */
[----:B------:R-:W-:Y:S01]  /*3350*/  ISETP.NE.AND P0, PT, RZ, UR7, PT ;  /* 0x00000007ff007c0c */ /* 0x000fe2000bf05270 */
[----:B------:R-:W-:-:S12]  /*3360*/  WARPGROUP.DEPBAR.LE gsb0, 0x1 ;  /* 0x00008000000079c5 */ /* 0x000fd80000010100 */
[----:B------:R-:W-:Y:S05]  /*3370*/  @!P0 BRA `(.L_x_29) ;  /* 0x0000000c00808947 */ /* 0x000fea0003800000 */
[----:B------:R-:W-:Y:S02]  /*3380*/  WARPGROUP.DEPBAR.LE gsb0, 0x0 ;  /* 0x00008000000079c5 */ /* 0x000fe40000010000 */
[----:B------:R-:W-:-:S01]  /*3390*/  FADD R226, R24, R226 ;  /* 0x000000e218e27221 */ /* 0x000fc20000000000 */
[----:B------:R-:W-:Y:S01]  /*33a0*/  FADD R225, R25, R225 ;  /* 0x000000e119e17221 */ /* 0x000fe20000000000 */
[----:B------:R1:W-:Y:S01]  /*33b0*/  STL [R1+0x90], R227 ;  /* 0x000090e301007387 */ /* 0x0003e20000100800 */
[----:B------:R-:W-:-:S01]  /*33c0*/  FADD R224, R26, R224 ;  /* 0x000000e01ae07221 */ /* 0x000fc20000000000 */
[----:B------:R-:W-:Y:S01]  /*33d0*/  FADD R223, R27, R223 ;  /* 0x000000df1bdf7221 */ /* 0x000fe20000000000 */
[----:B------:R-:W-:-:S01]  /*33e0*/  FADD R222, R28, R222 ;  /* 0x000000de1cde7221 */ /* 0x000fc20000000000 */
[----:B------:R-:W-:Y:S01]  /*33f0*/  FADD R221, R29, R221 ;  /* 0x000000dd1ddd7221 */ /* 0x000fe20000000000 */
[----:B-1----:R-:W3:Y:S04]  /*3400*/  LDL.LU R227, [R1+0x30] ;  /* 0x0000300001e37983 */ /* 0x002ee80000300800 */
[----:B------:R1:W-:Y:S01]  /*3410*/  STL [R1+0x94], R226 ;  /* 0x000094e201007387 */ /* 0x0003e20000100800 */
[----:B------:R-:W-:-:S01]  /*3420*/  FADD R220, R30, R220 ;  /* 0x000000dc1edc7221 */ /* 0x000fc20000000000 */
[----:B------:R-:W-:-:S02]  /*3430*/  FADD R219, R31, R219 ;  /* 0x000000db1fdb7221 */ /* 0x000fc40000000000 */
[----:B-1----:R-:W4:Y:S04]  /*3440*/  LDL.LU R226, [R1+0x2c] ;  /* 0x00002c0001e27983 */ /* 0x002f280000300800 */
[----:B------:R1:W-:Y:S01]  /*3450*/  STL [R1+0x98], R225 ;  /* 0x000098e101007387 */ /* 0x0003e20000100800 */
[----:B------:R-:W-:-:S03]  /*3460*/  FADD R218, R32, R218 ;  /* 0x000000da20da7221 */ /* 0x000fc60000000000 */
[----:B-1----:R-:W2:Y:S04]  /*3470*/  LDL.LU R225, [R1+0x28] ;  /* 0x0000280001e17983 */ /* 0x002ea80000300800 */
        /* <DEDUP_REMOVED lines=9> */
[----:B------:R1:W-:Y:S04]  /*3510*/  STL [R1+0xa8], R221 ;  /* 0x0000a8dd01007387 */ /* 0x0003e80000100800 */
        /* <DEDUP_REMOVED lines=12> */
[----:B-1----:R-:W2:Y:S01]  /*35e0*/  LDL.LU R215, [R1] ;  /* 0x0000000001d77983 */ /* 0x002ea20000300800 */
[----:B------:R-:W-:-:S01]  /*35f0*/  FADD R214, R36, R214 ;  /* 0x000000d624d67221 */ /* 0x000fc20000000000 */
[----:B------:R-:W-:Y:S01]  /*3600*/  FADD R213, R37, R213 ;  /* 0x000000d525d57221 */ /* 0x000fe20000000000 */
[----:B------:R-:W-:-:S01]  /*3610*/  FADD R212, R38, R212 ;  /* 0x000000d426d47221 */ /* 0x000fc20000000000 */
[----:B------:R-:W-:Y:S01]  /*3620*/  FADD R211, R39, R211 ;  /* 0x000000d327d37221 */ /* 0x000fe20000000000 */
[----:B------:R-:W-:-:S01]  /*3630*/  FADD R210, R40, R210 ;  /* 0x000000d228d27221 */ /* 0x000fc20000000000 */
[----:B------:R-:W-:Y:S01]  /*3640*/  STL [R1+0xc4], R214 ;  /* 0x0000c4d601007387 */ /* 0x000fe20000100800 */
        /* <DEDUP_REMOVED lines=11> */
[----:B------:R1:W-:Y:S01]  /*3700*/  STL [R1+0xd0], R211 ;  /* 0x0000d0d301007387 */ /* 0x0003e20000100800 */
[----:B------:R-:W-:-:S01]  /*3710*/  FADD R200, R50, R200 ;  /* 0x000000c832c87221 */ /* 0x000fc20000000000 */
[----:B------:R-:W-:Y:S01]  /*3720*/  FADD R199, R51, R199 ;  /* 0x000000c733c77221 */ /* 0x000fe20000000000 */
        /* <DEDUP_REMOVED lines=69> */
[----:B-----5:R-:W-:Y:S01]  /*3b80*/  FADD R0, R121, R0 ;  /* 0x0000000079007221 */ /* 0x020fe20000000000 */
[----:B---3--:R-:W-:-:S01]  /*3b90*/  FADD R227, R134, R227 ;  /* 0x000000e386e37221 */ /* 0x008fc20000000000 */
[----:B----4-:R-:W-:Y:S01]  /*3ba0*/  FADD R226, R133, R226 ;  /* 0x000000e285e27221 */ /* 0x010fe20000000000 */
[----:B--2---:R-:W-:-:S01]  /*3bb0*/  FADD R225, R132, R225 ;  /* 0x000000e184e17221 */ /* 0x004fc20000000000 */
        /* <DEDUP_REMOVED lines=9> */
[----:B------:R-:W-:-:S05]  /*3c50*/  FADD R215, R122, R215 ;  /* 0x000000d77ad77221 */ /* 0x000fca0000000000 */
[----:B------:R2:W-:Y:S04]  /*3c60*/  STL [R1], R215 ;  /* 0x000000d701007387 */ /* 0x0005e80000100800 */
[----:B------:R3:W-:Y:S04]  /*3c70*/  STL [R1+0x4], R216 ;  /* 0x000004d801007387 */ /* 0x0007e80000100800 */
        /* <DEDUP_REMOVED lines=8> */
[----:B-1----:R-:W4:Y:S04]  /*3d00*/  LDL.LU R211, [R1+0x34] ;  /* 0x0000340001d37983 */ /* 0x002f280000300800 */
[----:B------:R1:W-:Y:S04]  /*3d10*/  STL [R1+0x28], R225 ;  /* 0x000028e101007387 */ /* 0x0003e80000100800 */
[----:B------:R-:W4:Y:S04]  /*3d20*/  LDL.LU R212, [R1+0x38] ;  /* 0x0000380001d47983 */ /* 0x000f280000300800 */
[----:B------:R1:W-:Y:S04]  /*3d30*/  STL [R1+0x2c], R226 ;  /* 0x00002ce201007387 */ /* 0x0003e80000100800 */
[----:B------:R-:W4:Y:S04]  /*3d40*/  LDL.LU R213, [R1+0x3c] ;  /* 0x00003c0001d57983 */ /* 0x000f280000300800 */
[----:B------:R1:W-:Y:S04]  /*3d50*/  STL [R1+0x30], R227 ;  /* 0x000030e301007387 */ /* 0x0003e80000100800 */
[----:B------:R-:W4:Y:S04]  /*3d60*/  LDL.LU R214, [R1+0x40] ;  /* 0x0000400001d67983 */ /* 0x000f280000300800 */
[----:B--2---:R-:W2:Y:S04]  /*3d70*/  LDL.LU R215, [R1+0x44] ;  /* 0x0000440001d77983 */ /* 0x004ea80000300800 */
[----:B---3--:R-:W3:Y:S04]  /*3d80*/  LDL.LU R216, [R1+0x48] ;  /* 0x0000480001d87983 */ /* 0x008ee80000300800 */
[----:B----4-:R-:W4:Y:S04]  /*3d90*/  LDL.LU R217, [R1+0x4c] ;  /* 0x00004c0001d97983 */ /* 0x010f280000300800 */
[----:B0-----:R-:W4:Y:S04]  /*3da0*/  LDL.LU R218, [R1+0x50] ;  /* 0x0000500001da7983 */ /* 0x001f280000300800 */
[----:B------:R-:W4:Y:S04]  /*3db0*/  LDL.LU R219, [R1+0x54] ;  /* 0x0000540001db7983 */ /* 0x000f280000300800 */
[----:B------:R-:W4:Y:S04]  /*3dc0*/  LDL.LU R220, [R1+0x58] ;  /* 0x0000580001dc7983 */ /* 0x000f280000300800 */
[----:B------:R-:W4:Y:S04]  /*3dd0*/  LDL.LU R221, [R1+0x5c] ;  /* 0x00005c0001dd7983 */ /* 0x000f280000300800 */
[----:B------:R-:W4:Y:S04]  /*3de0*/  LDL.LU R222, [R1+0x60] ;  /* 0x0000600001de7983 */ /* 0x000f280000300800 */
[----:B------:R-:W4:Y:S04]  /*3df0*/  LDL.LU R223, [R1+0x64] ;  /* 0x0000640001df7983 */ /* 0x000f280000300800 */
[----:B------:R-:W4:Y:S04]  /*3e00*/  LDL.LU R224, [R1+0x68] ;  /* 0x0000680001e07983 */ /* 0x000f280000300800 */
[----:B-1----:R-:W4:Y:S04]  /*3e10*/  LDL.LU R225, [R1+0x6c] ;  /* 0x00006c0001e17983 */ /* 0x002f280000300800 */
[----:B------:R-:W4:Y:S04]  /*3e20*/  LDL.LU R226, [R1+0x70] ;  /* 0x0000700001e27983 */ /* 0x000f280000300800 */
[----:B------:R-:W4:Y:S01]  /*3e30*/  LDL.LU R227, [R1+0x74] ;  /* 0x0000740001e37983 */ /* 0x000f220000300800 */
[----:B------:R-:W-:-:S05]  /*3e40*/  FADD R211, R135, R211 ;  /* 0x000000d387d37221 */ /* 0x000fca0000000000 */
[----:B------:R0:W-:Y:S01]  /*3e50*/  STL [R1+0x34], R211 ;  /* 0x000034d301007387 */ /* 0x0001e20000100800 */
[----:B------:R-:W-:-:S03]  /*3e60*/  FADD R212, R136, R212 ;  /* 0x000000d488d47221 */ /* 0x000fc60000000000 */
[----:B0-----:R1:W5:Y:S01]  /*3e70*/  LDL.LU R211, [R1+0xd0] ;  /* 0x0000d00001d37983 */ /* 0x0013620000300800 */
[----:B------:R-:W-:-:S03]  /*3e80*/  FADD R213, R137, R213 ;  /* 0x000000d589d57221 */ /* 0x000fc60000000000 */
[----:B------:R0:W-:Y:S01]  /*3e90*/  STL [R1+0x38], R212 ;  /* 0x000038d401007387 */ /* 0x0001e20000100800 */
[----:B------:R-:W-:-:S01]  /*3ea0*/  FADD R214, R138, R214 ;  /* 0x000000d68ad67221 */ /* 0x000fc20000000000 */
[----:B--2---:R-:W-:Y:S02]  /*3eb0*/  FADD R215, R139, R215 ;  /* 0x000000d78bd77221 */ /* 0x004fe40000000000 */
[----:B0-----:R1:W5:Y:S01]  /*3ec0*/  LDL.LU R212, [R1+0xcc] ;  /* 0x0000cc0001d47983 */ /* 0x0013620000300800 */
[----:B---3--:R-:W-:-:S03]  /*3ed0*/  FADD R216, R140, R216 ;  /* 0x000000d88cd87221 */ /* 0x008fc60000000000 */
[----:B------:R0:W-:Y:S01]  /*3ee0*/  STL [R1+0x3c], R213 ;  /* 0x00003cd501007387 */ /* 0x0001e20000100800 */
[----:B----4-:R-:W-:-:S03]  /*3ef0*/  FADD R217, R141, R217 ;  /* 0x000000d98dd97221 */ /* 0x010fc60000000000 */
[----:B0-----:R1:W5:Y:S01]  /*3f00*/  LDL.LU R213, [R1+0xc8] ;  /* 0x0000c80001d57983 */ /* 0x0013620000300800 */
[----:B------:R-:W-:-:S03]  /*3f10*/  FADD R218, R142, R218 ;  /* 0x000000da8eda7221 */ /* 0x000fc60000000000 */
[----:B------:R0:W-:Y:S01]  /*3f20*/  STL [R1+0x40], R214 ;  /* 0x000040d601007387 */ /* 0x0001e20000100800 */
[----:B------:R-:W-:-:S01]  /*3f30*/  FADD R219, R143, R219 ;  /* 0x000000db8fdb7221 */ /* 0x000fc20000000000 */
[----:B------:R-:W-:Y:S02]  /*3f40*/  FADD R220, R144, R220 ;  /* 0x000000dc90dc7221 */ /* 0x000fe40000000000 */
[----:B0-----:R1:W5:Y:S04]  /*3f50*/  LDL.LU R214, [R1+0xc4] ;  /* 0x0000c40001d67983 */ /* 0x0013680000300800 */
[----:B------:R0:W-:Y:S01]  /*3f60*/  STL [R1+0x44], R215 ;  /* 0x000044d701007387 */ /* 0x0001e20000100800 */
[----:B------:R-:W-:-:S01]  /*3f70*/  FADD R221, R145, R221 ;  /* 0x000000dd91dd7221 */ /* 0x000fc20000000000 */
[----:B------:R-:W-:-:S02]  /*3f80*/  FADD R222, R146, R222 ;  /* 0x000000de92de7221 */ /* 0x000fc40000000000 */
[----:B0-----:R1:W5:Y:S04]  /*3f90*/  LDL.LU R215, [R1+0xc0] ;  /* 0x0000c00001d77983 */ /* 0x0013680000300800 */
[----:B------:R0:W-:Y:S01]  /*3fa0*/  STL [R1+0x48], R216 ;  /* 0x000048d801007387 */ /* 0x0001e20000100800 */
[----:B------:R-:W-:-:S03]  /*3fb0*/  FADD R223, R147, R223 ;  /* 0x000000df93df7221 */ /* 0x000fc60000000000 */
        /* <DEDUP_REMOVED lines=13> */
[----:B------:R0:W-:Y:S04]  /*4090*/  STL [R1+0x5c], R221 ;  /* 0x00005cdd01007387 */ /* 0x0001e80000100800 */
        /* <DEDUP_REMOVED lines=12> */
[----:B0-----:R1:W5:Y:S01]  /*4160*/  LDL.LU R227, [R1+0x90] ;  /* 0x0000900001e37983 */ /* 0x0013620000300800 */
[----:B------:R-:W-:-:S05]  /*4170*/  UMOV UR6, URZ ;  /* 0x0000003f00067c82 */ /* 0x000fca0008000000 */
.L_x_29:
[----:B------:R-:W-:Y:S05]  /*4180*/  @!P1 BRA `(.L_x_30) ;  /* 0x0000000000049947 */ /* 0x000fea0003800000 */
[----:B------:R-:W-:Y:S01]  /*4190*/  BPT.TRAP 0x1 ;  /* 0x000000040000795c */ /* 0x000fe20000300000 */
.L_x_30:
[----:B------:R3:W-:Y:S04]  /*41a0*/  STL [R1+0x94], R2 ;  /* 0x0000940201007387 */ /* 0x0007e80000100800 */
[----:B---3--:R-:W3:Y:S04]  /*41b0*/  LDL R2, [R1+0x78] ;  /* 0x0000780001027983 */ /* 0x008ee80000100800 */
[----:B-----5:R4:W-:Y:S04]  /*41c0*/  STL [R1+0x90], R0 ;  /* 0x0000900001007387 */ /* 0x0209e80000100800 */
[----:B----4-:R-:W4:Y:S01]  /*41d0*/  LDL R0, [R1+0x7c] ;  /* 0x00007c0001007983 */ /* 0x010f220000100800 */
[----:B0-----:R-:W-:Y:S01]  /*41e0*/  IMAD.U32 R229, RZ, RZ, UR17 ;  /* 0x00000011ffe57e24 */ /* 0x001fe2000f8e00ff */
[----:B---3--:R-:W-:-:S02]  /*41f0*/  ISETP.NE.AND P0, PT, R2, RZ, PT ;  /* 0x000000ff0200720c */ /* 0x008fc40003f05270 */
[----:B------:R0:W5:Y:S11]  /*4200*/  LDL.LU R2, [R1+0x94] ;  /* 0x0000940001027983 */ /* 0x0001760000300800 */
[----:B------:R-:W-:-:S05]  /*4210*/  @P0 LEA R229, R229, UR14, 0x3 ;  /* 0x0000000ee5e50c11 */ /* 0x000fca000f8e18ff */
[----:B------:R-:W-:-:S05]  /*4220*/  @P0 VIADD R229, R229, 0x90 ;  /* 0x00000090e5e50836 */ /* 0x000fca0000000000 */
[----:B----4-:R-:W-:Y:S02]  /*4230*/  @P0 PRMT R229, R0, 0x654, R229 ;  /* 0x0000065400e50816 */ /* 0x010fe400000000e5 */
[----:B------:R0:W5:Y:S01]  /*4240*/  LDL.LU R0, [R1+0x90] ;  /* 0x0000900001007983 */ /* 0x0001620000300800 */
[----:B------:R-:W-:Y:S01]  /*4250*/  UISETP.GT.U32.AND UP0, UPT, UR13, 0x1, UPT ;  /* 0x000000010d00788c */ /* 0x000fe2000bf04070 */
[----:B------:R0:W-:Y:S05]  /*4260*/  @P0 SYNCS.ARRIVE.TRANS64.RED.A1T0 RZ, [R229+URZ], RZ ;  /* 0x000000ffe5ff09a7 */ /* 0x0001ea000810043f */
[----:B------:R-:W-:-:S13]  /*4270*/  PLOP3.LUT P0, PT, PT, PT, UP0, 0x80, 0x0 ;  /* 0x000000000000781c */ /* 0x000fda0003f0f008 */
[----:B0-----:R-:W-:Y:S05]  /*4280*/  @P0 BRA `(.L_x_31) ;  /* 0x0000000000040947 */ /* 0x001fea0003800000 */
[----:B------:R-:W-:Y:S01]  /*4290*/  BPT.TRAP 0x1 ;  /* 0x000000040000795c */ /* 0x000fe20000300000 */
.L_x_31:
[----:B------:R-:W-:Y:S01]  /*42a0*/  UIADD3 UR16, UR16, 0x1, URZ ;  /* 0x0000000110107890 */ /* 0x000fe2000fffe03f */
[C---:B------:R-:W-:Y:S01]  /*42b0*/  ISETP.GT.AND P0, PT, R228.reuse, 0x1, PT ;  /* 0x00000001e400780c */ /* 0x040fe20003f04270 */
[----:B------:R-:W-:Y:S01]  /*42c0*/  UIADD3 UR17, UR17, 0x1, URZ ;  /* 0x0000000111117890 */ /* 0x000fe2000fffe03f */
[----:B------:R-:W-:Y:S01]  /*42d0*/  VIADD R228, R228, 0xffffffff ;  /* 0xffffffffe4e47836 */ /* 0x000fe20000000000 */
[----:B------:R-:W-:Y:S02]  /*42e0*/  UISETP.NE.AND UP0, UPT, UR16, 0x12, UPT ;  /* 0x000000121000788c */ /* 0x000fe4000bf05270 */
[----:B------:R-:W-:Y:S02]  /*42f0*/  UISETP.NE.AND UP1, UPT, UR17, 0x12, UPT ;  /* 0x000000121100788c */ /* 0x000fe4000bf25270 */
[----:B------:R-:W-:Y:S02]  /*4300*/  USEL UR8, URZ, 0x1, UP0 ;  /* 0x000000013f087887 */ /* 0x000fe40008000000 */
[----:B------:R-:W-:-:S02]  /*4310*/  USEL UR16, UR16, URZ, UP0 ;  /* 0x0000003f10107287 */ /* 0x000fc40008000000 */
[----:B------:R-:W-:Y:S02]  /*4320*/  USEL UR17, UR17, URZ, UP1 ;  /* 0x0000003f11117287 */ /* 0x000fe40008800000 */
[----:B------:R-:W-:Y:S01]  /*4330*/  LOP3.LUT R227, R227, UR8, RZ, 0x3c, !PT ;  /* 0x00000008e3e37c12 */ /* 0x000fe2000f8e3cff */
[----:B------:R-:W-:Y:S01]  /*4340*/  UMOV UR8, 0x1 ;  /* 0x0000000100087882 */ /* 0x000fe20000000000 */
[----:B------:R-:W-:Y:S08]  /*4350*/  @P0 BRA `(.L_x_32) ;  /* 0xffffffec007c0947 */ /* 0x000ff0000383ffff */
.L_x_24:
[----:B------:R-:W-:-:S04]  /*4360*/  UISETP.NE.AND UP0, UPT, UR6, URZ, UPT ;  /* 0x0000003f0600728c */ /* 0x000fc8000bf05270 */
[----:B------:R-:W-:-:S06]  /*4370*/  USEL UR6, URZ, 0x1, !UP0 ;  /* 0x000000013f067887 */ /* 0x000fcc000c000000 */
[----:B------:R-:W-:-:S13]  /*4380*/  ISETP.NE.AND P0, PT, RZ, UR6, PT ;  /* 0x00000006ff007c0c */ /* 0x000fda000bf05270 */
[----:B------:R-:W-:Y:S05]  /*4390*/  @!P0 BRA `(.L_x_33) ;  /* 0x0000000c00dc8947 */ /* 0x000fea0003800000 */
[----:B------:R-:W3:Y:S04]  /*43a0*/  LDL.LU R227, [R1+0x74] ;  /* 0x0000740001e37983 */ /* 0x000ee80000300800 */
[----:B---3--:R0:W-:Y:S04]  /*43b0*/  STL [R1+0x90], R227 ;  /* 0x000090e301007387 */ /* 0x0081e80000100800 */
[----:B0-----:R-:W3:Y:S04]  /*43c0*/  LDL.LU R227, [R1+0x70] ;  /* 0x0000700001e37983 */ /* 0x001ee80000300800 */
        /* <DEDUP_REMOVED lines=55> */
[----:B0-----:R-:W3:Y:S01]  /*4740*/  LDL.LU R227, [R1] ;  /* 0x0000000001e37983 */ /* 0x001ee20000300800 */
[----:B------:R-:W-:-:S02]  /*4750*/  WARPGROUP.DEPBAR.LE gsb0, 0x0 ;  /* 0x00008000000079c5 */ /* 0x000fc40000010000 */
[----:B------:R-:W-:Y:S01]  /*4760*/  FADD R226, R24, R226 ;  /* 0x000000e218e27221 */ /* 0x000fe20000000000 */
        /* <DEDUP_REMOVED lines=95> */
[----:B-----5:R-:W-:Y:S01]  /*4d60*/  FADD R2, R120, R2 ;  /* 0x0000000278027221 */ /* 0x020fe20000000000 */
[----:B------:R-:W-:Y:S01]  /*4d70*/  FADD R0, R121, R0 ;  /* 0x0000000079007221 */ /* 0x000fe20000000000 */
[----:B---3--:R-:W-:-:S05]  /*4d80*/  FADD R227, R122, R227 ;  /* 0x000000e37ae37221 */ /* 0x008fca0000000000 */
[----:B------:R0:W-:Y:S04]  /*4d90*/  STL [R1], R227 ;  /* 0x000000e301007387 */ /* 0x0001e80000100800 */
[----:B0-----:R-:W3:Y:S02]  /*4da0*/  LDL.LU R227, [R1+0x100] ;  /* 0x0001000001e37983 */ /* 0x001ee40000300800 */
[----:B---3--:R-:W-:-:S05]  /*4db0*/  FADD R227, R123, R227 ;  /* 0x000000e37be37221 */ /* 0x008fca0000000000 */
[----:B------:R0:W-:Y:S04]  /*4dc0*/  STL [R1+0x4], R227 ;  /* 0x000004e301007387 */ /* 0x0001e80000100800 */
        /* <DEDUP_REMOVED lines=83> */
[----:B------:R0:W-:Y:S02]  /*5300*/  STL [R1+0x74], R227 ;  /* 0x000074e301007387 */ /* 0x0001e40000100800 */
.L_x_33:
[----:B------:R-:W-:Y:S02]  /*5310*/  WARPGROUP.DEPBAR.LE gsb0, 0x0 ;  /* 0x00008000000079c5 */ /* 0x000fe40000010000 */
[----:B------:R-:W3:Y:S02]  /*5320*/  LDC R24, c[0x0][0x28c] ;  /* 0x0000a300ff187b82 */ /* 0x000ee40000000800 */
[----:B---3--:R-:W-:-:S13]  /*5330*/  ISETP.GE.AND P0, PT, R24, 0x1, PT ;  /* 0x000000011800780c */ /* 0x008fda0003f06270 */
[----:B------:R-:W-:Y:S05]  /*5340*/  @!P0 BRA `(.L_x_34) ;  /* 0x0000000000648947 */ /* 0x000fea0003800000 */
[----:B------:R-:W-:-:S06]  /*5350*/  UISETP.NE.AND UP0, UPT, UR22, 0x3, UPT ;  /* 0x000000031600788c */ /* 0x000fcc000bf05270 */
[----:B------:R-:W-:-:S13]  /*5360*/  PLOP3.LUT P0, PT, PT, PT, UP0, 0x80, 0x0 ;  /* 0x000000000000781c */ /* 0x000fda0003f0f008 */
[----:B------:R-:W-:Y:S05]  /*5370*/  @!P0 BRA `(.L_x_35) ;  /* 0x0000000000048947 */ /* 0x000fea0003800000 */
[----:B------:R-:W-:Y:S01]  /*5380*/  BPT.TRAP 0x1 ;  /* 0x000000040000795c */ /* 0x000fe20000300000 */
.L_x_35:
[----:B0-----:R-:W3:Y:S01]  /*5390*/  LDL R227, [R1+0x78] ;  /* 0x0000780001e37983 */ /* 0x001ee20000100800 */
[----:B------:R-:W-:Y:S01]  /*53a0*/  BSSY B0, `(.L_x_36) ;  /* 0x000000f000007945 */ /* 0x000fe20003800000 */
[----:B---3--:R-:W-:-:S13]  /*53b0*/  ISETP.NE.AND P0, PT, R227, RZ, PT ;  /* 0x000000ffe300720c */ /* 0x008fda0003f05270 */
[----:B------:R-:W-:Y:S05]  /*53c0*/  @!P0 BRA `(.L_x_37) ;  /* 0x0000000000308947 */ /* 0x000fea0003800000 */
[----:B------:R-:W3:Y:S01]  /*53d0*/  LDL R227, [R1+0x7c] ;  /* 0x00007c0001e37983 */ /* 0x000ee20000100800 */
[----:B------:R-:W-:-:S04]  /*53e0*/  UISETP.LT.AND UP0, UPT, UR12, 0x1, UPT ;  /* 0x000000010c00788c */ /* 0x000fc8000bf01270 */
[----:B------:R-:W-:-:S04]  /*53f0*/  USEL UR8, UR12, 0x1, UP0 ;  /* 0x000000010c087887 */ /* 0x000fc80008000000 */
[----:B------:R-:W-:-:S04]  /*5400*/  UIADD3 UR8, UR5, UR12, -UR8 ;  /* 0x0000000c05087290 */ /* 0x000fc8000fffe808 */
[----:B------:R-:W-:-:S04]  /*5410*/  UIMAD.WIDE.U32 UR6, UR8, 0x38e38e39, URZ ;  /* 0x38e38e39080678a5 */ /* 0x000fc8000f8e003f */
[----:B------:R-:W-:-:S04]  /*5420*/  USHF.R.U32.HI UR6, URZ, 0x2, UR7 ;  /* 0x000000023f067899 */ /* 0x000fc80008011607 */
[----:B------:R-:W-:-:S04]  /*5430*/  UIMAD UR8, UR6, -0x12, UR8 ;  /* 0xffffffee060878a4 */ /* 0x000fc8000f8e0208 */
[----:B------:R-:W-:-:S04]  /*5440*/  ULEA UR8, UR8, UR14, 0x3 ;  /* 0x0000000e08087291 */ /* 0x000fc8000f8e183f */
[----:B------:R-:W-:-:S06]  /*5450*/  UIADD3 UR8, UR8, 0x90, URZ ;  /* 0x0000009008087890 */ /* 0x000fcc000fffe03f */
[----:B------:R-:W-:-:S05]  /*5460*/  IMAD.U32 R24, RZ, RZ, UR8 ;  /* 0x00000008ff187e24 */ /* 0x000fca000f8e00ff */
[----:B---3--:R-:W-:-:S04]  /*5470*/  PRMT R24, R227, 0x654, R24 ;  /* 0x00000654e3187816 */ /* 0x008fc80000000018 */
[----:B------:R0:W-:Y:S03]  /*5480*/  SYNCS.ARRIVE.TRANS64.RED.A1T0 RZ, [R24+URZ], RZ ;  /* 0x000000ff18ff79a7 */ /* 0x0001e6000810043f */
.L_x_37:
[----:B------:R-:W-:Y:S05]  /*5490*/  BSYNC B0 ;  /* 0x0000000000007941 */ /* 0x000fea0003800000 */
.L_x_36:
[----:B------:R-:W-:-:S06]  /*54a0*/  UISETP.GT.U32.AND UP0, UPT, UR13, 0x1, UPT ;  /* 0x000000010d00788c */ /* 0x000fcc000bf04070 */
[----:B------:R-:W-:-:S13]  /*54b0*/  PLOP3.LUT P0, PT, PT, PT, UP0, 0x80, 0x0 ;  /* 0x000000000000781c */ /* 0x000fda0003f0f008 */
[----:B------:R-:W-:Y:S05]  /*54c0*/  @P0 BRA `(.L_x_34) ;  /* 0x0000000000040947 */ /* 0x000fea0003800000 */
[----:B------:R-:W-:Y:S01]  /*54d0*/  BPT.TRAP 0x1 ;  /* 0x000000040000795c */ /* 0x000fe20000300000 */
.L_x_34:
[----:B-----5:R3:W-:Y:S01]  /*54e0*/  STL [R1+0x94], R2 ;  /* 0x0000940201007387 */ /* 0x0207e20000100800 */
[----:B------:R-:W4:Y:S01]  /*54f0*/  LDC R28, c[0x0][0x288] ;  /* 0x0000a200ff1c7b82 */ /* 0x000f220000000800 */
[----:B------:R-:W-:Y:S02]  /*5500*/  UIADD3 UR9, UR12, UR5, URZ ;  /* 0x000000050c097290 */ /* 0x000fe4000fffe03f */
[----:B------:R0:W-:Y:S01]  /*5510*/  STL [R1+0x90], R0 ;  /* 0x0000900001007387 */ /* 0x0001e20000100800 */
[----:B------:R-:W-:Y:S01]  /*5520*/  USHF.R.S32.HI UR10, URZ, 0x1f, UR23 ;  /* 0x0000001f3f0a7899 */ /* 0x000fe20008011417 */
[----:B------:R-:W-:Y:S01]  /*5530*/  ULDC.64 UR14, c[0x0][0x5d0] ;  /* 0x00017400000e7ab9 */ /* 0x000fe20000000a00 */
[----:B------:R-:W-:Y:S01]  /*5540*/  ULDC UR11, c[0x0][0x284] ;  /* 0x0000a100000b7ab9 */ /* 0x000fe20000000800 */
[----:B---3--:R-:W3:Y:S01]  /*5550*/  S2R R2, SR_TID.X ;  /* 0x0000000000027919 */ /* 0x008ee20000002100 */
[----:B0-----:R-:W2:Y:S04]  /*5560*/  LDL.LU R0, [R1+0x88] ;  /* 0x0000880001007983 */ /* 0x001ea80000300800 */
[----:B------:R-:W4:Y:S01]  /*5570*/  LDL.LU R227, [R1+0x8c] ;  /* 0x00008c0001e37983 */ /* 0x000f220000300800 */
[----:B------:R-:W-:-:S02]  /*5580*/  UISETP.GT.U32.AND UP0, UPT, UR9, 0x11, UPT ;  /* 0x000000110900788c */ /* 0x000fc4000bf04070 */
[----:B------:R-:W-:Y:S01]  /*5590*/  UISETP.GE.U32.AND UP1, UPT, UR12, 0x12, UPT ;  /* 0x000000120c00788c */ /* 0x000fe2000bf26070 */
[--C-:B---3--:R-:W-:Y:S02]  /*55a0*/  SHF.R.U32.HI R24, RZ, 0x2, R2.reuse ;  /* 0x00000002ff187819 */ /* 0x108fe40000011602 */
[----:B------:R-:W-:Y:S02]  /*55b0*/  LOP3.LUT R26, R2, 0x60, RZ, 0xc0, !PT ;  /* 0x00000060021a7812 */ /* 0x000fe400078ec0ff */
[----:B------:R-:W-:Y:S02]  /*55c0*/  SHF.R.U32.HI R27, RZ, 0x7, R2 ;  /* 0x00000007ff1b7819 */ /* 0x000fe40000011602 */
[----:B------:R-:W-:Y:S02]  /*55d0*/  LOP3.LUT R25, R24, 0x7, RZ, 0xc0, !PT ;  /* 0x0000000718197812 */ /* 0x000fe400078ec0ff */
[----:B------:R-:W-:Y:S02]  /*55e0*/  SHF.R.U32.HI R26, RZ, 0x1, R26 ;  /* 0x00000001ff1a7819 */ /* 0x000fe4000001161a */
[----:B------:R-:W-:-:S02]  /*55f0*/  LOP3.LUT R24, R27, 0x1, RZ, 0xc0, !PT ;  /* 0x000000011b187812 */ /* 0x000fc400078ec0ff */
[----:B------:R-:W-:-:S03]  /*5600*/  IADD3 R29, RZ, -R26, -R25 ;  /* 0x8000001aff1d7210 */ /* 0x000fc60007ffe819 */
[C---:B------:R-:W-:Y:S02]  /*5610*/  IMAD.SHL.U32 R30, R24.reuse, 0x40, RZ ;  /* 0x00000040181e7824 */ /* 0x040fe400078e00ff */
[----:B------:R-:W-:Y:S02]  /*5620*/  IMAD R29, R24, -0x40, R29 ;  /* 0xffffffc0181d7824 */ /* 0x000fe400078e021d */
[----:B------:R-:W-:Y:S01]  /*5630*/  IMAD.SHL.U32 R24, R2, 0x2, RZ ;  /* 0x0000000202187824 */ /* 0x000fe200078e00ff */
[----:B------:R-:W-:-:S04]  /*5640*/  LOP3.LUT R27, R30, 0x40, R25, 0xe2, !PT ;  /* 0x000000401e1b7812 */ /* 0x000fc800078ee219 */
[----:B------:R-:W-:Y:S02]  /*5650*/  LOP3.LUT R30, R24, 0x6, RZ, 0xc0, !PT ;  /* 0x00000006181e7812 */ /* 0x000fe400078ec0ff */
[----:B------:R-:W-:Y:S02]  /*5660*/  LOP3.LUT R24, R2, 0x3, RZ, 0xc0, !PT ;  /* 0x0000000302187812 */ /* 0x000fe400078ec0ff */
[----:B------:R0:W5:Y:S01]  /*5670*/  LDL.LU R2, [R1+0x94] ;  /* 0x0000940001027983 */ /* 0x0001620000300800 */
[----:B------:R-:W-:Y:S01]  /*5680*/  UIMAD.WIDE.U32 UR6, UR9, 0x38e38e39, URZ ;  /* 0x38e38e39090678a5 */ /* 0x000fe2000f8e003f */
[----:B--2---:R-:W-:Y:S01]  /*5690*/  PRMT R30, R30, 0x6540, R0 ;  /* 0x000065401e1e7816 */ /* 0x004fe20000000000 */
[----:B------:R-:W-:Y:S02]  /*56a0*/  IMAD.SHL.U32 R35, R0, 0x100, RZ ;  /* 0x0000010000237824 */ /* 0x000fe400078e00ff */
[----:B------:R0:W5:Y:S01]  /*56b0*/  LDL.LU R0, [R1+0x90] ;  /* 0x0000900001007983 */ /* 0x0001620000300800 */
[----:B----4-:R-:W-:Y:S01]  /*56c0*/  IMAD R34, R24, -0x2, R28 ;  /* 0xfffffffe18227824 */ /* 0x010fe200078e021c */
[----:B------:R-:W-:Y:S01]  /*56d0*/  UIMAD UR5, UR10, UR14, URZ ;  /* 0x0000000e0a0572a4 */ /* 0x000fe2000f8e023f */
[----:B------:R-:W-:Y:S01]  /*56e0*/  ISETP.GE.AND P0, PT, R35, R28, PT ;  /* 0x0000001c2300720c */ /* 0x000fe20003f06270 */
[C---:B------:R-:W-:Y:S01]  /*56f0*/  IMAD.SHL.U32 R28, R227.reuse, 0x80, RZ ;  /* 0x00000080e31c7824 */ /* 0x040fe200078e00ff */
[----:B------:R-:W-:Y:S01]  /*5700*/  UISETP.LT.U32.AND UP0, UPT, UR12, 0x12, UP0 ;  /* 0x000000120c00788c */ /* 0x000fe20008701070 */
[--C-:B------:R-:W-:Y:S01]  /*5710*/  SHF.R.S32.HI R31, RZ, 0x1f, R30.reuse ;  /* 0x0000001fff1f7819 */ /* 0x100fe2000001141e */
[----:B------:R-:W-:Y:S01]  /*5720*/  UIMAD UR8, UR23, UR15, UR5 ;  /* 0x0000000f170872a4 */ /* 0x000fe2000f8e0205 */
[----:B------:R-:W-:Y:S01]  /*5730*/  IMAD.U32 R25, RZ, RZ, UR14 ;  /* 0x0000000eff197e24 */ /* 0x000fe2000f8e00ff */
[C---:B------:R-:W-:Y:S01]  /*5740*/  ISETP.GE.OR P0, PT, R28.reuse, UR11, P0 ;  /* 0x0000000b1c007c0c */ /* 0x040fe20008706670 */
[----:B------:R-:W-:Y:S01]  /*5750*/  USEL UR5, URZ, 0x1, !UP0 ;  /* 0x000000013f057887 */ /* 0x000fe2000c000000 */
[----:B------:R-:W-:Y:S01]  /*5760*/  IMAD.WIDE R32, R227, 0x80, RZ ;  /* 0x00000080e3207825 */ /* 0x000fe200078e02ff */
[----:B------:R-:W-:Y:S01]  /*5770*/  USHF.R.U32.HI UR6, URZ, 0x2, UR7 ;  /* 0x000000023f067899 */ /* 0x000fe20008011607 */
[----:B------:R-:W-:Y:S01]  /*5780*/  IADD3 R38, -R28, UR11, R29 ;  /* 0x0000000b1c267c10 */ /* 0x000fe2000fffe11d */
[----:B------:R-:W-:Y:S01]  /*5790*/  ULOP3.LUT UR4, UR4, UR5, URZ, 0x3c, !UPT ;  /* 0x0000000504047292 */ /* 0x000fe2000f8e3c3f */
[----:B------:R-:W-:Y:S01]  /*57a0*/  IMAD.WIDE.U32 R24, R25, UR23, R30 ;  /* 0x0000001719187c25 */ /* 0x000fe2000f8e001e */
[----:B------:R-:W-:Y:S01]  /*57b0*/  UIMAD UR5, UR6, -0x12, UR9 ;  /* 0xffffffee060578a4 */ /* 0x000fe2000f8e0209 */
[----:B------:R-:W-:Y:S01]  /*57c0*/  LOP3.LUT R39, R32, R27, R26, 0xfe, !PT ;  /* 0x0000001b20277212 */ /* 0x000fe200078efe1a */
[----:B------:R-:W-:Y:S01]  /*57d0*/  @UP1 ULOP3.LUT UR4, UR4, 0x1, UR6, 0x78, !UPT ;  /* 0x0000000104041892 */ /* 0x000fe2000f8e7806 */
[----:B------:R-:W-:-:S02]  /*57e0*/  VIADD R25, R25, UR8 ;  /* 0x0000000819197c36 */ /* 0x000fc40008000000 */
[----:B------:R-:W-:Y:S02]  /*57f0*/  IMAD.IADD R35, R34, 0x1, -R35 ;  /* 0x0000000122237824 */ /* 0x000fe400078e0a23 */
[----:B------:R-:W-:Y:S01]  /*5800*/  IMAD.MOV.U32 R34, RZ, RZ, -0x1 ;  /* 0xffffffffff227424 */ /* 0x000fe200078e00ff */
[----:B0-----:R-:W-:Y:S06]  /*5810*/  @P0 BRA `(.L_x_38) ;  /* 0x0000008c00980947 */ /* 0x001fec0003800000 */
[----:B------:R-:W0:Y:S01]  /*5820*/  LDC.64 R28, c[0x0][0x5c8] ;  /* 0x00017200ff1c7b82 */ /* 0x000e220000000a00 */
[----:B------:R-:W-:Y:S01]  /*5830*/  ULDC.64 UR6, c[0x0][0x5c0] ;  /* 0x0001700000067ab9 */ /* 0x000fe20000000a00 */
[----:B------:R-:W-:Y:S01]  /*5840*/  BSSY B0, `(.L_x_38) ;  /* 0x00008e3000007945 */ /* 0x000fe20003800000 */
[-C--:B0-----:R-:W-:Y:S02]  /*5850*/  IMAD R26, R33, R28.reuse, RZ ;  /* 0x0000001c211a7224 */ /* 0x081fe400078e02ff */
[----:B------:R-:W-:-:S04]  /*5860*/  IMAD.WIDE.U32 R24, R39, R28, R24 ;  /* 0x0000001c27187225 */ /* 0x000fc800078e0018 */
[----:B------:R-:W-:Y:S01]  /*5870*/  IMAD R27, R39, R29, R26 ;  /* 0x0000001d271b7224 */ /* 0x000fe200078e021a */
[----:B------:R-:W-:Y:S02]  /*5880*/  LEA R26, P0, R28, R24, 0x3 ;  /* 0x000000181c1a7211 */ /* 0x000fe400078018ff */
[----:B------:R-:W-:Y:S01]  /*5890*/  IADD3 R24, P1, R24, UR6, RZ ;  /* 0x0000000618187c10 */ /* 0x000fe2000ff3e0ff */
[----:B------:R-:W-:Y:S01]  /*58a0*/  IMAD.IADD R27, R25, 0x1, R27 ;  /* 0x00000001191b7824 */ /* 0x000fe200078e021b */
[----:B------:R-:W-:-:S04]  /*58b0*/  IADD3 R26, P3, R26, UR6, RZ ;  /* 0x000000061a1a7c10 */ /* 0x000fc8000ff7e0ff */
[----:B------:R-:W-:Y:S02]  /*58c0*/  LEA.HI.X R28, R28, R27, R29, 0x3, P0 ;  /* 0x0000001b1c1c7211 */ /* 0x000fe400000f1c1d */
[----:B------:R-:W-:Y:S02]  /*58d0*/  FSETP.NEU.AND P0, PT, RZ, UR21, PT ;  /* 0x00000015ff007c0b */ /* 0x000fe4000bf0d000 */
[----:B------:R-:W-:Y:S02]  /*58e0*/  IADD3.X R25, R27, UR7, RZ, P1, !PT ;  /* 0x000000071b197c10 */ /* 0x000fe40008ffe4ff */
[----:B------:R-:W-:-:S09]  /*58f0*/  IADD3.X R27, R28, UR7, RZ, P3, !PT ;  /* 0x000000071c1b7c10 */ /* 0x000fd20009ffe4ff */
[----:B------:R-:W-:Y:S05]  /*5900*/  @!P0 BRA `(.L_x_39) ;  /* 0x0000006800d88947 */ /* 0x000fea0003800000 */
[----:B------:R-:W-:Y:S01]  /*5910*/  ULDC.64 UR8, c[0x0][0x5b8] ;  /* 0x00016e0000087ab9 */ /* 0x000fe20000000a00 */
[----:B------:R-:W-:Y:S01]  /*5920*/  ISETP.GE.AND P0, PT, R38, 0x1, PT ;  /* 0x000000012600780c */ /* 0x000fe20003f06270 */
[----:B------:R-:W-:Y:S02]  /*5930*/  UIMAD UR6, UR10, UR8, URZ ;  /* 0x000000080a0672a4 */ /* 0x000fe4000f8e023f */
[----:B------:R-:W-:Y:S01]  /*5940*/  IMAD.U32 R29, RZ, RZ, UR8 ;  /* 0x00000008ff1d7e24 */ /* 0x000fe2000f8e00ff */
[----:B------:R-:W-:Y:S01]  /*5950*/  BSSY B1, `(.L_x_40) ;  /* 0x000000f000017945 */ /* 0x000fe20003800000 */
[----:B------:R-:W-:Y:S01]  /*5960*/  ISETP.LT.OR P4, PT, R35, 0x1, !P0 ;  /* 0x000000012300780c */ /* 0x000fe20004781670 */
[----:B------:R-:W-:Y:S02]  /*5970*/  UIMAD UR6, UR23, UR9, UR6 ;  /* 0x00000009170672a4 */ /* 0x000fe4000f8e0206 */
[----:B------:R-:W-:Y:S01]  /*5980*/  IMAD.WIDE.U32 R30, R29, UR23, R30 ;  /* 0x000000171d1e7c25 */ /* 0x000fe2000f8e001e */
[----:B------:R-:W-:-:S03]  /*5990*/  ULDC.64 UR8, c[0x0][0x5a8] ;  /* 0x00016a0000087ab9 */ /* 0x000fc60000000a00 */
[----:B------:R-:W-:Y:S01]  /*59a0*/  VIADD R31, R31, UR6 ;  /* 0x000000061f1f7c36 */ /* 0x000fe20008000000 */
[----:B------:R-:W-:Y:S02]  /*59b0*/  ULDC.64 UR6, c[0x0][0x5b0] ;  /* 0x00016c0000067ab9 */ /* 0x000fe40000000a00 */
[----:B------:R-:W-:Y:S02]  /*59c0*/  IMAD R36, R33, UR6, RZ ;  /* 0x0000000621247c24 */ /* 0x000fe4000f8e02ff */
[----:B------:R-:W-:-:S04]  /*59d0*/  IMAD.WIDE.U32 R28, R39, UR6, R30 ;  /* 0x00000006271c7c25 */ /* 0x000fc8000f8e001e */
[--C-:B------:R-:W-:Y:S01]  /*59e0*/  IMAD R37, R39, UR7, R36.reuse ;  /* 0x0000000727257c24 */ /* 0x100fe2000f8e0224 */
[----:B------:R-:W-:Y:S02]  /*59f0*/  IADD3 R28, P1, R28, UR8, RZ ;  /* 0x000000081c1c7c10 */ /* 0x000fe4000ff3e0ff */
[----:B------:R-:W-:Y:S02]  /*5a00*/  PRMT R36, RZ, 0x7610, R36 ;  /* 0x00007610ff247816 */ /* 0x000fe40000000024 */
[----:B------:R-:W-:Y:S01]  /*5a10*/  IADD3.X R29, R29, UR9, R37, P1, !PT ;  /* 0x000000091d1d7c10 */ /* 0x000fe20008ffe425 */
[----:B------:R-:W-:Y:S08]  /*5a20*/  @P4 BRA `(.L_x_41) ;  /* 0x0000000000044947 */ /* 0x000ff00003800000 */
[----:B------:R0:W5:Y:S02]  /*5a30*/  LDG.E.U8 R36, desc[UR18][R28.64] ;  /* 0x000000121c247981 */ /* 0x000164000c1e1100 */
.L_x_41:
[----:B------:R-:W-:Y:S05]  /*5a40*/  BSYNC B1 ;  /* 0x0000000000017941 */ /* 0x000fea0003800000 */
.L_x_40:
[----:B-----5:R-:W-:Y:S01]  /*5a50*/  LOP3.LUT R36, R36, 0xff, RZ, 0xc0, !PT ;  /* 0x000000ff24247812 */ /* 0x020fe200078ec0ff */
[----:B------:R-:W-:Y:S01]  /*5a60*/  BSSY B1, `(.L_x_42) ;  /* 0x000000b000017945 */ /* 0x000fe20003800000 */
[----:B------:R-:W-:Y:S02]  /*5a70*/  ISETP.LT.OR P3, PT, R35, 0x2, !P0 ;  /* 0x000000022300780c */ /* 0x000fe40004761670 */
[----:B------:R-:W-:-:S05]  /*5a80*/  F2FP.F16.E4M3.UNPACK_B R36, R36 ;  /* 0x00000024ff24723e */ /* 0x000fca00020006ff */
[----:B------:R-:W-:-:S05]  /*5a90*/  HADD2.F32 R36, -RZ, R36.H0_H0 ;  /* 0x20000024ff247230 */ /* 0x000fca0000004100 */
[----:B------:R-:W-:Y:S01]  /*5aa0*/  FMUL R37, R36, UR21 ;  /* 0x0000001524257c20 */ /* 0x000fe20008400000 */
[----:B------:R-:W-:-:S03]  /*5ab0*/  PRMT R36, RZ, 0x7610, R36 ;  /* 0x00007610ff247816 */ /* 0x000fc60000000024 */
[----:B------:R-:W-:-:S05]  /*5ac0*/  FFMA R37, R226, UR20, R37 ;  /* 0x00000014e2257c23 */ /* 0x000fca0008000025 */
[----:B------:R-:W-:-:S05]  /*5ad0*/  F2FP.SATFINITE.E4M3.F32.PACK_AB_MERGE_C R37, RZ, R37, RZ ;  /* 0x00000025ff25723e */ /* 0x000fca00048070ff */
[----:B------:R2:W-:Y:S01]  /*5ae0*/  @!P4 STG.E.U8 desc[UR18][R24.64], R37 ;  /* 0x000000251800c986 */ /* 0x0005e2000c101112 */
[----:B------:R-:W-:Y:S05]  /*5af0*/  @P3 BRA `(.L_x_43) ;  /* 0x0000000000043947 */ /* 0x000fea0003800000 */
[----:B------:R3:W5:Y:S02]  /*5b00*/  LDG.E.U8 R36, desc[UR18][R28.64+0x1] ;  /* 0x000001121c247981 */ /* 0x000764000c1e1100 */
.L_x_43:
[----:B------:R-:W-:Y:S05]  /*5b10*/  BSYNC B1 ;  /* 0x0000000000017941 */ /* 0x000fea0003800000 */
.L_x_42:
[----:B-----5:R-:W-:Y:S01]  /*5b20*/  LOP3.LUT R36, R36, 0xff, RZ, 0xc0, !PT ;  /* 0x000000ff24247812 */ /* 0x020fe200078ec0ff */
[----:B------:R-:W-:Y:S01]  /*5b30*/  BSSY B1, `(.L_x_44) ;  /* 0x0000013000017945 */ /* 0x000fe20003800000 */
[----:B--2---:R-:W-:Y:S02]  /*5b40*/  IADD3 R37, P1, R39, 0x8, RZ ;  /* 0x0000000827257810 */ /* 0x004fe40007f3e0ff */
[----:B------:R-:W-:-:S03]  /*5b50*/  F2FP.F16.E4M3.UNPACK_B R36, R36 ;  /* 0x00000024ff24723e */ /* 0x000fc600020006ff */
[----:B------:R-:W-:Y:S01]  /*5b60*/  IMAD.X R32, RZ, RZ, R33, P1 ;  /* 0x000000ffff207224 */ /* 0x000fe200008e0621 */
[----:B------:R-:W-:Y:S01]  /*5b70*/  ISETP.GE.AND P1, PT, R38, 0x9, PT ;  /* 0x000000092600780c */ /* 0x000fe20003f26270 */
[----:B------:R-:W-:Y:S02]  /*5b80*/  HADD2.F32 R36, -RZ, R36.H0_H0 ;  /* 0x20000024ff247230 */ /* 0x000fe40000004100 */
[----:B------:R-:W-:Y:S01]  /*5b90*/  IMAD R32, R32, UR6, RZ ;  /* 0x0000000620207c24 */ /* 0x000fe2000f8e02ff */
[----:B------:R-:W-:Y:S01]  /*5ba0*/  ISETP.LT.OR P5, PT, R35, 0x1, !P1 ;  /* 0x000000012300780c */ /* 0x000fe20004fa1670 */
[----:B------:R-:W-:-:S04]  /*5bb0*/  IMAD.WIDE.U32 R30, R37, UR6, R30 ;  /* 0x00000006251e7c25 */ /* 0x000fc8000f8e001e */
[----:B------:R-:W-:Y:S01]  /*5bc0*/  FMUL R36, R36, UR21 ;  /* 0x0000001524247c20 */ /* 0x000fe20008400000 */
[----:B------:R-:W-:-:S03]  /*5bd0*/  IMAD R37, R37, UR7, R32 ;  /* 0x0000000725257c24 */ /* 0x000fc6000f8e0220 */
[----:B------:R-:W-:Y:S01]  /*5be0*/  FFMA R36, R225, UR20, R36 ;  /* 0x00000014e1247c23 */ /* 0x000fe20008000024 */
[----:B------:R-:W-:Y:S02]  /*5bf0*/  IADD3 R30, P4, R30, UR8, RZ ;  /* 0x000000081e1e7c10 */ /* 0x000fe4000ff9e0ff */
[----:B------:R-:W-:Y:S02]  /*5c00*/  PRMT R32, RZ, 0x7610, R32 ;  /* 0x00007610ff207816 */ /* 0x000fe40000000020 */
[----:B------:R-:W-:Y:S02]  /*5c10*/  F2FP.SATFINITE.E4M3.F32.PACK_AB_MERGE_C R33, RZ, R36, RZ ;  /* 0x00000024ff21723e */ /* 0x000fe400048070ff */
[----:B------:R-:W-:-:S03]  /*5c20*/  IADD3.X R31, R31, UR9, R37, P4, !PT ;  /* 0x000000091f1f7c10 */ /* 0x000fc6000a7fe425 */
[----:B------:R2:W-:Y:S01]  /*5c30*/  @!P3 STG.E.U8 desc[UR18][R24.64+0x1], R33 ;  /* 0x000001211800b986 */ /* 0x0005e2000c101112 */
[----:B------:R-:W-:Y:S05]  /*5c40*/  @P5 BRA `(.L_x_45) ;  /* 0x0000000000045947 */ /* 0x000fea0003800000 */
[----:B------:R4:W5:Y:S02]  /*5c50*/  LDG.E.U8 R32, desc[UR18][R30.64] ;  /* 0x000000121e207981 */ /* 0x000964000c1e1100 */
.L_x_45:
[----:B------:R-:W-:Y:S05]  /*5c60*/  BSYNC B1 ;  /* 0x0000000000017941 */ /* 0x000fea0003800000 */
.L_x_44:
[----:B-----5:R-:W-:Y:S01]  /*5c70*/  LOP3.LUT R32, R32, 0xff, RZ, 0xc0, !PT ;  /* 0x000000ff20207812 */ /* 0x020fe200078ec0ff */
[----:B------:R-:W-:Y:S01]  /*5c80*/  BSSY B1, `(.L_x_46) ;  /* 0x000000b000017945 */ /* 0x000fe20003800000 */
[----:B------:R-:W-:Y:S02]  /*5c90*/  ISETP.LT.OR P3, PT, R35, 0x2, !P1 ;  /* 0x000000022300780c */ /* 0x000fe40004f61670 */
[----:B------:R-:W-:-:S05]  /*5ca0*/  F2FP.F16.E4M3.UNPACK_B R32, R32 ;  /* 0x00000020ff20723e */ /* 0x000fca00020006ff */
[----:B------:R-:W-:-:S05]  /*5cb0*/  HADD2.F32 R32, -RZ, R32.H0_H0 ;  /* 0x20000020ff207230 */ /* 0x000fca0000004100 */
[----:B--2---:R-:W-:Y:S01]  /*5cc0*/  FMUL R33, R32, UR21 ;  /* 0x0000001520217c20 */ /* 0x004fe20008400000 */
[----:B------:R-:W-:-:S03]  /*5cd0*/  PRMT R32, RZ, 0x7610, R32 ;  /* 0x00007610ff207816 */ /* 0x000fc60000000020 */
[----:B------:R-:W-:-:S05]  /*5ce0*/  FFMA R33, R224, UR20, R33 ;  /* 0x00000014e0217c23 */ /* 0x000fca0008000021 */
[----:B------:R-:W-:-:S05]  /*5cf0*/  F2FP.SATFINITE.E4M3.F32.PACK_AB_MERGE_C R33, RZ, R33, RZ ;  /* 0x00000021ff21723e */ /* 0x000fca00048070ff */
[----:B------:R2:W-:Y:S01]  /*5d00*/  @!P5 STG.E.U8 desc[UR18][R26.64], R33 ;  /* 0x000000211a00d986 */ /* 0x0005e2000c101112 */
[----:B------:R-:W-:Y:S05]  /*5d10*/  @P3 BRA `(.L_x_47) ;  /* 0x0000000000043947 */ /* 0x000fea0003800000 */
[----:B------:R0:W5:Y:S02]  /*5d20*/  LDG.E.U8 R32, desc[UR18][R30.64+0x1] ;  /* 0x000001121e207981 */ /* 0x000164000c1e1100 */
.L_x_47:
[----:B------:R-:W-:Y:S05]  /*5d30*/  BSYNC B1 ;  /* 0x0000000000017941 */ /* 0x000fea0003800000 */
.L_x_46:
[----:B-----5:R-:W-:Y:S01]  /*5d40*/  LOP3.LUT R32, R32, 0xff, RZ, 0xc0, !PT ;  /* 0x000000ff20207812 */ /* 0x020fe200078ec0ff */
[----:B------:R-:W-:Y:S01]  /*5d50*/  BSSY B1, `(.L_x_48) ;  /* 0x000000b000017945 */ /* 0x000fe20003800000 */
[----:B------:R-:W-:Y:S02]  /*5d60*/  ISETP.LT.OR P4, PT, R35, 0x9, !P0 ;  /* 0x000000092300780c */ /* 0x000fe40004781670 */
[----:B------:R-:W-:-:S05]  /*5d70*/  F2FP.F16.E4M3.UNPACK_B R32, R32 ;  /* 0x00000020ff20723e */ /* 0x000fca00020006ff */
[----:B------:R-:W-:-:S05]  /*5d80*/  HADD2.F32 R32, -RZ, R32.H0_H0 ;  /* 0x20000020ff207230 */ /* 0x000fca0000004100 */
[----:B------:R-:W-:-:S04]  /*5d90*/  FMUL R32, R32, UR21 ;  /* 0x0000001520207c20 */ /* 0x000fc80008400000 */
[----:B------:R-:W-:-:S05]  /*5da0*/  FFMA R32, R223, UR20, R32 ;  /* 0x00000014df207c23 */ /* 0x000fca0008000020 */
[----:B--2---:R-:W-:Y:S02]  /*5db0*/  F2FP.SATFINITE.E4M3.F32.PACK_AB_MERGE_C R33, RZ, R32, RZ ;  /* 0x00000020ff21723e */ /* 0x004fe400048070ff */
[----:B------:R-:W-:-:S03]  /*5dc0*/  PRMT R32, RZ, 0x7610, R32 ;  /* 0x00007610ff207816 */ /* 0x000fc60000000020 */
[----:B------:R2:W-:Y:S01]  /*5dd0*/  @!P3 STG.E.U8 desc[UR18][R26.64+0x1], R33 ;  /* 0x000001211a00b986 */ /* 0x0005e2000c101112 */
[----:B------:R-:W-:Y:S05]  /*5de0*/  @P4 BRA `(.L_x_49) ;  /* 0x0000000000044947 */ /* 0x000fea0003800000 */
[----:B------:R0:W5:Y:S02]  /*5df0*/  LDG.E.U8 R32, desc[UR18][R28.64+0x8] ;  /* 0x000008121c207981 */ /* 0x000164000c1e1100 */
.L_x_49:
[----:B------:R-:W-:Y:S05]  /*5e00*/  BSYNC B1 ;  /* 0x0000000000017941 */ /* 0x000fea0003800000 */
.L_x_48:
        /* <DEDUP_REMOVED lines=12> */
.L_x_51:
[----:B------:R-:W-:Y:S05]  /*5ed0*/  BSYNC B1 ;  /* 0x0000000000017941 */ /* 0x000fea0003800000 */
.L_x_50:
        /* <DEDUP_REMOVED lines=12> */
.L_x_53:
[----:B------:R-:W-:Y:S05]  /*5fa0*/  BSYNC B1 ;  /* 0x0000000000017941 */ /* 0x000fea0003800000 */
.L_x_52:
        /* <DEDUP_REMOVED lines=12> */
.L_x_55:
[----:B------:R-:W-:Y:S05]  /*6070*/  BSYNC B1 ;  /* 0x0000000000017941 */ /* 0x000fea0003800000 */
.L_x_54:
        /* <DEDUP_REMOVED lines=12> */
.L_x_57:
[----:B------:R-:W-:Y:S05]  /*6140*/  BSYNC B1 ;  /* 0x0000000000017941 */ /* 0x000fea0003800000 */
.L_x_56:
        /* <DEDUP_REMOVED lines=12> */
.L_x_59:
[----:B------:R-:W-:Y:S05]  /*6210*/  BSYNC B1 ;  /* 0x0000000000017941 */ /* 0x000fea0003800000 */
.L_x_58:
        /* <DEDUP_REMOVED lines=12> */
.L_x_61:
[----:B------:R-:W-:Y:S05]  /*62e0*/  BSYNC B1 ;  /* 0x0000000000017941 */ /* 0x000fea0003800000 */
.L_x_60:
        /* <DEDUP_REMOVED lines=12> */
.L_x_63:
[----:B------:R-:W-:Y:S05]  /*63b0*/  BSYNC B1 ;  /* 0x0000000000017941 */ /* 0x000fea0003800000 */
.L_x_62:
        /* <DEDUP_REMOVED lines=12> */
.L_x_65:
[----:B------:R-:W-:Y:S05]  /*6480*/  BSYNC B1 ;  /* 0x0000000000017941 */ /* 0x000fea0003800000 */
.L_x_64:
        /* <DEDUP_REMOVED lines=12> */
.L_x_67:
[----:B------:R-:W-:Y:S05]  /*6550*/  BSYNC B1 ;  /* 0x0000000000017941 */ /* 0x000fea0003800000 */
.L_x_66:
        /* <DEDUP_REMOVED lines=12> */
.L_x_69:
[----:B------:R-:W-:Y:S05]  /*6620*/  BSYNC B1 ;  /* 0x0000000000017941 */ /* 0x000fea0003800000 */
.L_x_68:
        /* <DEDUP_REMOVED lines=12> */
.L_x_71:
[----:B------:R-:W-:Y:S05]  /*66f0*/  BSYNC B1 ;  /* 0x0000000000017941 */ /* 0x000fea0003800000 */
.L_x_70:
        /* <DEDUP_REMOVED lines=12> */
.L_x_73:
[----:B------:R-:W-:Y:S05]  /*67c0*/  BSYNC B1 ;  /* 0x0000000000017941 */ /* 0x000fea0003800000 */
.L_x_72:
        /* <DEDUP_REMOVED lines=12> */
.L_x_75:
[----:B------:R-:W-:Y:S05]  /*6890*/  BSYNC B1 ;  /* 0x0000000000017941 */ /* 0x000fea0003800000 */
.L_x_74:
        /* <DEDUP_REMOVED lines=12> */
.L_x_77:
[----:B------:R-:W-:Y:S05]  /*6960*/  BSYNC B1 ;  /* 0x0000000000017941 */ /* 0x000fea0003800000 */
.L_x_76:
        /* <DEDUP_REMOVED lines=12> */
.L_x_79:
[----:B------:R-:W-:Y:S05]  /*6a30*/  BSYNC B1 ;  /* 0x0000000000017941 */ /* 0x000fea0003800000 */
.L_x_78:
        /* <DEDUP_REMOVED lines=12> */
.L_x_81:
[----:B------:R-:W-:Y:S05]  /*6b00*/  BSYNC B1 ;  /* 0x0000000000017941 */ /* 0x000fea0003800000 */
.L_x_80:
        /* <DEDUP_REMOVED lines=12> */
.L_x_83:
[----:B------:R-:W-:Y:S05]  /*6bd0*/  BSYNC B1 ;  /* 0x0000000000017941 */ /* 0x000fea0003800000 */
.L_x_82:
        /* <DEDUP_REMOVED lines=12> */
.L_x_85:
[----:B------:R-:W-:Y:S05]  /*6ca0*/  BSYNC B1 ;  /* 0x0000000000017941 */ /* 0x000fea0003800000 */
.L_x_84:
        /* <DEDUP_REMOVED lines=12> */
.L_x_87:
[----:B------:R-:W-:Y:S05]  /*6d70*/  BSYNC B1 ;  /* 0x0000000000017941 */ /* 0x000fea0003800000 */
.L_x_86:
        /* <DEDUP_REMOVED lines=12> */
.L_x_89:
[----:B------:R-:W-:Y:S05]  /*6e40*/  BSYNC B1 ;  /* 0x0000000000017941 */ /* 0x000fea0003800000 */
.L_x_88:
        /* <DEDUP_REMOVED lines=12> */
.L_x_91:
[----:B------:R-:W-:Y:S05]  /*6f10*/  BSYNC B1 ;  /* 0x0000000000017941 */ /* 0x000fea0003800000 */
.L_x_90:
        /* <DEDUP_REMOVED lines=12> */
.L_x_93:
[----:B------:R-:W-:Y:S05]  /*6fe0*/  BSYNC B1 ;  /* 0x0000000000017941 */ /* 0x000fea0003800000 */
.L_x_92:
        /* <DEDUP_REMOVED lines=12> */
.L_x_95:
[----:B------:R-:W-:Y:S05]  /*70b0*/  BSYNC B1 ;  /* 0x0000000000017941 */ /* 0x000fea0003800000 */
.L_x_94:
        /* <DEDUP_REMOVED lines=12> */
.L_x_97:
[----:B------:R-:W-:Y:S05]  /*7180*/  BSYNC B1 ;  /* 0x0000000000017941 */ /* 0x000fea0003800000 */
.L_x_96:
        /* <DEDUP_REMOVED lines=12> */
.L_x_99:
[----:B------:R-:W-:Y:S05]  /*7250*/  BSYNC B1 ;  /* 0x0000000000017941 */ /* 0x000fea0003800000 */
.L_x_98:
        /* <DEDUP_REMOVED lines=12> */
.L_x_101:
[----:B------:R-:W-:Y:S05]  /*7320*/  BSYNC B1 ;  /* 0x0000000000017941 */ /* 0x000fea0003800000 */
.L_x_100:
        /* <DEDUP_REMOVED lines=12> */
.L_x_103:
[----:B------:R-:W-:Y:S05]  /*73f0*/  BSYNC B1 ;  /* 0x0000000000017941 */ /* 0x000fea0003800000 */
.L_x_102:
        /* <DEDUP_REMOVED lines=12> */
.L_x_105:
[----:B------:R-:W-:Y:S05]  /*74c0*/  BSYNC B1 ;  /* 0x0000000000017941 */ /* 0x000fea0003800000 */
.L_x_104:
        /* <DEDUP_REMOVED lines=12> */
.L_x_107:
[----:B------:R-:W-:Y:S05]  /*7590*/  BSYNC B1 ;  /* 0x0000000000017941 */ /* 0x000fea0003800000 */
.L_x_106:
        /* <DEDUP_REMOVED lines=12> */
.L_x_109:
[----:B------:R-:W-:Y:S05]  /*7660*/  BSYNC B1 ;  /* 0x0000000000017941 */ /* 0x000fea0003800000 */
.L_x_108:
        /* <DEDUP_REMOVED lines=12> */
.L_x_111:
[----:B------:R-:W-:Y:S05]  /*7730*/  BSYNC B1 ;  /* 0x0000000000017941 */ /* 0x000fea0003800000 */
.L_x_110:
        /* <DEDUP_REMOVED lines=12> */
.L_x_113:
[----:B------:R-:W-:Y:S05]  /*7800*/  BSYNC B1 ;  /* 0x0000000000017941 */ /* 0x000fea0003800000 */
.L_x_112:
        /* <DEDUP_REMOVED lines=12> */
.L_x_115:
[----:B------:R-:W-:Y:S05]  /*78d0*/  BSYNC B1 ;  /* 0x0000000000017941 */ /* 0x000fea0003800000 */
.L_x_114:
        /* <DEDUP_REMOVED lines=12> */
.L_x_117:
[----:B------:R-:W-:Y:S05]  /*79a0*/  BSYNC B1 ;  /* 0x0000000000017941 */ /* 0x000fea0003800000 */
.L_x_116:
        /* <DEDUP_REMOVED lines=12> */
.L_x_119:
[----:B------:R-:W-:Y:S05]  /*7a70*/  BSYNC B1 ;  /* 0x0000000000017941 */ /* 0x000fea0003800000 */
.L_x_118:
        /* <DEDUP_REMOVED lines=12> */
.L_x_121:
[----:B------:R-:W-:Y:S05]  /*7b40*/  BSYNC B1 ;  /* 0x0000000000017941 */ /* 0x000fea0003800000 */
.L_x_120:
        /* <DEDUP_REMOVED lines=12> */
.L_x_123:
[----:B------:R-:W-:Y:S05]  /*7c10*/  BSYNC B1 ;  /* 0x0000000000017941 */ /* 0x000fea0003800000 */
.L_x_122:
        /* <DEDUP_REMOVED lines=12> */
.L_x_125:
[----:B------:R-:W-:Y:S05]  /*7ce0*/  BSYNC B1 ;  /* 0x0000000000017941 */ /* 0x000fea0003800000 */
.L_x_124:
        /* <DEDUP_REMOVED lines=12> */
.L_x_127:
[----:B------:R-:W-:Y:S05]  /*7db0*/  BSYNC B1 ;  /* 0x0000000000017941 */ /* 0x000fea0003800000 */
.L_x_126:
        /* <DEDUP_REMOVED lines=12> */
.L_x_129:
[----:B------:R-:W-:Y:S05]  /*7e80*/  BSYNC B1 ;  /* 0x0000000000017941 */ /* 0x000fea0003800000 */
.L_x_128:
        /* <DEDUP_REMOVED lines=12> */
.L_x_131:
[----:B------:R-:W-:Y:S05]  /*7f50*/  BSYNC B1 ;  /* 0x0000000000017941 */ /* 0x000fea0003800000 */
.L_x_130:
        /* <DEDUP_REMOVED lines=12> */
.L_x_133:
[----:B------:R-:W-:Y:S05]  /*8020*/  BSYNC B1 ;  /* 0x0000000000017941 */ /* 0x000fea0003800000 */
.L_x_132:
        /* <DEDUP_REMOVED lines=12> */
.L_x_135:
[----:B------:R-:W-:Y:S05]  /*80f0*/  BSYNC B1 ;  /* 0x0000000000017941 */ /* 0x000fea0003800000 */
.L_x_134:
        /* <DEDUP_REMOVED lines=12> */
.L_x_137:
[----:B------:R-:W-:Y:S05]  /*81c0*/  BSYNC B1 ;  /* 0x0000000000017941 */ /* 0x000fea0003800000 */
.L_x_136:
        /* <DEDUP_REMOVED lines=12> */
.L_x_139:
[----:B------:R-:W-:Y:S05]  /*8290*/  BSYNC B1 ;  /* 0x0000000000017941 */ /* 0x000fea0003800000 */
.L_x_138:
        /* <DEDUP_REMOVED lines=12> */
.L_x_141:
[----:B------:R-:W-:Y:S05]  /*8360*/  BSYNC B1 ;  /* 0x0000000000017941 */ /* 0x000fea0003800000 */
.L_x_140:
        /* <DEDUP_REMOVED lines=12> */
.L_x_143:
[----:B------:R-:W-:Y:S05]  /*8430*/  BSYNC B1 ;  /* 0x0000000000017941 */ /* 0x000fea0003800000 */
.L_x_142:
        /* <DEDUP_REMOVED lines=12> */
.L_x_145:
[----:B------:R-:W-:Y:S05]  /*8500*/  BSYNC B1 ;  /* 0x0000000000017941 */ /* 0x000fea0003800000 */
.L_x_144:
        /* <DEDUP_REMOVED lines=12> */
.L_x_147:
[----:B------:R-:W-:Y:S05]  /*85d0*/  BSYNC B1 ;  /* 0x0000000000017941 */ /* 0x000fea0003800000 */
.L_x_146:
        /* <DEDUP_REMOVED lines=12> */
.L_x_149:
[----:B------:R-:W-:Y:S05]  /*86a0*/  BSYNC B1 ;  /* 0x0000000000017941 */ /* 0x000fea0003800000 */
.L_x_148:
        /* <DEDUP_REMOVED lines=12> */
.L_x_151:
[----:B------:R-:W-:Y:S05]  /*8770*/  BSYNC B1 ;  /* 0x0000000000017941 */ /* 0x000fea0003800000 */
.L_x_150:
        /* <DEDUP_REMOVED lines=12> */
.L_x_153:
[----:B------:R-:W-:Y:S05]  /*8840*/  BSYNC B1 ;  /* 0x0000000000017941 */ /* 0x000fea0003800000 */
.L_x_152:
        /* <DEDUP_REMOVED lines=12> */
.L_x_155:
[----:B------:R-:W-:Y:S05]  /*8910*/  BSYNC B1 ;  /* 0x0000000000017941 */ /* 0x000fea0003800000 */
.L_x_154:
        /* <DEDUP_REMOVED lines=12> */
.L_x_157:
[----:B------:R-:W-:Y:S05]  /*89e0*/  BSYNC B1 ;  /* 0x0000000000017941 */ /* 0x000fea0003800000 */
.L_x_156:
        /* <DEDUP_REMOVED lines=12> */
.L_x_159:
[----:B------:R-:W-:Y:S05]  /*8ab0*/  BSYNC B1 ;  /* 0x0000000000017941 */ /* 0x000fea0003800000 */
.L_x_158:
        /* <DEDUP_REMOVED lines=12> */
.L_x_161:
[----:B------:R-:W-:Y:S05]  /*8b80*/  BSYNC B1 ;  /* 0x0000000000017941 */ /* 0x000fea0003800000 */
.L_x_160:
        /* <DEDUP_REMOVED lines=12> */
.L_x_163:
[----:B------:R-:W-:Y:S05]  /*8c50*/  BSYNC B1 ;  /* 0x0000000000017941 */ /* 0x000fea0003800000 */
.L_x_162:
        /* <DEDUP_REMOVED lines=12> */
.L_x_165:
[----:B------:R-:W-:Y:S05]  /*8d20*/  BSYNC B1 ;  /* 0x0000000000017941 */ /* 0x000fea0003800000 */
.L_x_164:
        /* <DEDUP_REMOVED lines=12> */
.L_x_167:
[----:B------:R-:W-:Y:S05]  /*8df0*/  BSYNC B1 ;  /* 0x0000000000017941 */ /* 0x000fea0003800000 */
.L_x_166:
        /* <DEDUP_REMOVED lines=12> */
.L_x_169:
[----:B------:R-:W-:Y:S05]  /*8ec0*/  BSYNC B1 ;  /* 0x0000000000017941 */ /* 0x000fea0003800000 */
.L_x_168:
        /* <DEDUP_REMOVED lines=12> */
.L_x_171:
[----:B------:R-:W-:Y:S05]  /*8f90*/  BSYNC B1 ;  /* 0x0000000000017941 */ /* 0x000fea0003800000 */
.L_x_170:
        /* <DEDUP_REMOVED lines=12> */
.L_x_173:
[----:B------:R-:W-:Y:S05]  /*9060*/  BSYNC B1 ;  /* 0x0000000000017941 */ /* 0x000fea0003800000 */
.L_x_172:
        /* <DEDUP_REMOVED lines=12> */
.L_x_175:
[----:B------:R-:W-:Y:S05]  /*9130*/  BSYNC B1 ;  /* 0x0000000000017941 */ /* 0x000fea0003800000 */
.L_x_174:
        /* <DEDUP_REMOVED lines=12> */
.L_x_177:
[----:B------:R-:W-:Y:S05]  /*9200*/  BSYNC B1 ;  /* 0x0000000000017941 */ /* 0x000fea0003800000 */
.L_x_176:
        /* <DEDUP_REMOVED lines=12> */
.L_x_179:
[----:B------:R-:W-:Y:S05]  /*92d0*/  BSYNC B1 ;  /* 0x0000000000017941 */ /* 0x000fea0003800000 */
.L_x_178:
        /* <DEDUP_REMOVED lines=12> */
.L_x_181:
[----:B------:R-:W-:Y:S05]  /*93a0*/  BSYNC B1 ;  /* 0x0000000000017941 */ /* 0x000fea0003800000 */
.L_x_180:
        /* <DEDUP_REMOVED lines=12> */
.L_x_183:
[----:B------:R-:W-:Y:S05]  /*9470*/  BSYNC B1 ;  /* 0x0000000000017941 */ /* 0x000fea0003800000 */
.L_x_182:
        /* <DEDUP_REMOVED lines=12> */
.L_x_185:
[----:B------:R-:W-:Y:S05]  /*9540*/  BSYNC B1 ;  /* 0x0000000000017941 */ /* 0x000fea0003800000 */
.L_x_184:
        /* <DEDUP_REMOVED lines=12> */
.L_x_187:
[----:B------:R-:W-:Y:S05]  /*9610*/  BSYNC B1 ;  /* 0x0000000000017941 */ /* 0x000fea0003800000 */
.L_x_186:
        /* <DEDUP_REMOVED lines=12> */
.L_x_189:
[----:B------:R-:W-:Y:S05]  /*96e0*/  BSYNC B1 ;  /* 0x0000000000017941 */ /* 0x000fea0003800000 */
.L_x_188:
        /* <DEDUP_REMOVED lines=12> */
.L_x_191:
[----:B------:R-:W-:Y:S05]  /*97b0*/  BSYNC B1 ;  /* 0x0000000000017941 */ /* 0x000fea0003800000 */
.L_x_190:
[----:B-----5:R-:W-:Y:S01]  /*97c0*/  LOP3.LUT R32, R32, 0xff, RZ, 0xc0, !PT ;  /* 0x000000ff20207812 */ /* 0x020fe200078ec0ff */
[----:B------:R-:W-:Y:S01]  /*97d0*/  BSSY B1, `(.L_x_192) ;  /* 0x000000b000017945 */ /* 0x000fe20003800000 */
[----:B------:R-:W-:Y:S02]  /*97e0*/  ISETP.LT.OR P4, PT, R35, 0x99, !P0 ;  /* 0x000000992300780c */ /* 0x000fe40004781670 */
[----:B------:R-:W-:-:S05]  /*97f0*/  F2FP.F16.E4M3.UNPACK_B R32, R32 ;  /* 0x00000020ff20723e */ /* 0x000fca00020006ff */
[----:B------:R-:W-:-:S05]  /*9800*/  HADD2.F32 R32, -RZ, R32.H0_H0 ;  /* 0x20000020ff207230 */ /* 0x000fca0000004100 */
[----:B------:R-:W-:-:S04]  /*9810*/  FMUL R32, R32, UR21 ;  /* 0x0000001520207c20 */ /* 0x000fc80008400000 */
[----:B------:R-:W-:Y:S01]  /*9820*/  FFMA R32, R23, UR20, R32 ;  /* 0x0000001417207c23 */ /* 0x000fe20008000020 */
[----:B------:R-:W-:-:S04]  /*9830*/  PRMT R23, RZ, 0x7610, R23 ;  /* 0x00007610ff177816 */ /* 0x000fc80000000017 */
[----:B--2---:R-:W-:-:S05]  /*9840*/  F2FP.SATFINITE.E4M3.F32.PACK_AB_MERGE_C R33, RZ, R32, RZ ;  /* 0x00000020ff21723e */ /* 0x004fca00048070ff */
[----:B------:R2:W-:Y:S01]  /*9850*/  @!P3 STG.E.U8 desc[UR18][R26.64+0x91], R33 ;  /* 0x000091211a00b986 */ /* 0x0005e2000c101112 */
[----:B------:R-:W-:Y:S05]  /*9860*/  @P4 BRA `(.L_x_193) ;  /* 0x0000000000044947 */ /* 0x000fea0003800000 */
[----:B------:R0:W5:Y:S02]  /*9870*/  LDG.E.U8 R23, desc[UR18][R28.64+0x98] ;  /* 0x000098121c177981 */ /* 0x000164000c1e1100 */
.L_x_193:
[----:B------:R-:W-:Y:S05]  /*9880*/  BSYNC B1 ;  /* 0x0000000000017941 */ /* 0x000fea0003800000 */
.L_x_192:
        /* <DEDUP_REMOVED lines=8> */
[----:B------:R-:W-:-:S05]  /*9910*/  F2FP.SATFINITE.E4M3.F32.PACK_AB_MERGE_C R23, RZ, R23, RZ ;  /* 0x00000017ff17723e */ /* 0x000fca00048070ff */
[----:B------:R0:W-:Y:S01]  /*9920*/  @!P4 STG.E.U8 desc[UR18][R24.64+0x98], R23 ;  /* 0x000098171800c986 */ /* 0x0001e2000c101112 */
[----:B------:R-:W-:Y:S05]  /*9930*/  @P3 BRA `(.L_x_195) ;  /* 0x0000000000043947 */ /* 0x000fea0003800000 */
[----:B------:R0:W5:Y:S02]  /*9940*/  LDG.E.U8 R22, desc[UR18][R28.64+0x99] ;  /* 0x000099121c167981 */ /* 0x000164000c1e1100 */
.L_x_195:
[----:B------:R-:W-:Y:S05]  /*9950*/  BSYNC B1 ;  /* 0x0000000000017941 */ /* 0x000fea0003800000 */
.L_x_194:
        /* <DEDUP_REMOVED lines=8> */
[----:B0-----:R-:W-:-:S05]  /*99e0*/  F2FP.SATFINITE.E4M3.F32.PACK_AB_MERGE_C R23, RZ, R22, RZ ;  /* 0x00000016ff17723e */ /* 0x001fca00048070ff */
[----:B------:R0:W-:Y:S01]  /*99f0*/  @!P3 STG.E.U8 desc[UR18][R24.64+0x99], R23 ;  /* 0x000099171800b986 */ /* 0x0001e2000c101112 */
[----:B------:R-:W-:Y:S05]  /*9a00*/  @P4 BRA `(.L_x_197) ;  /* 0x0000000000044947 */ /* 0x000fea0003800000 */
[----:B------:R0:W5:Y:S02]  /*9a10*/  LDG.E.U8 R21, desc[UR18][R30.64+0x98] ;  /* 0x000098121e157981 */ /* 0x000164000c1e1100 */
.L_x_197:
[----:B------:R-:W-:Y:S05]  /*9a20*/  BSYNC B1 ;  /* 0x0000000000017941 */ /* 0x000fea0003800000 */
.L_x_196:
        /* <DEDUP_REMOVED lines=12> */
.L_x_199:
[----:B------:R-:W-:Y:S05]  /*9af0*/  BSYNC B1 ;  /* 0x0000000000017941 */ /* 0x000fea0003800000 */
.L_x_198:
        /* <DEDUP_REMOVED lines=12> */
.L_x_201:
[----:B------:R-:W-:Y:S05]  /*9bc0*/  BSYNC B1 ;  /* 0x0000000000017941 */ /* 0x000fea0003800000 */
.L_x_200:
        /* <DEDUP_REMOVED lines=12> */
.L_x_203:
[----:B------:R-:W-:Y:S05]  /*9c90*/  BSYNC B1 ;  /* 0x0000000000017941 */ /* 0x000fea0003800000 */
.L_x_202:
        /* <DEDUP_REMOVED lines=12> */
.L_x_205:
[----:B------:R-:W-:Y:S05]  /*9d60*/  BSYNC B1 ;  /* 0x0000000000017941 */ /* 0x000fea0003800000 */
.L_x_204:
        /* <DEDUP_REMOVED lines=12> */
.L_x_207:
[----:B------:R-:W-:Y:S05]  /*9e30*/  BSYNC B1 ;  /* 0x0000000000017941 */ /* 0x000fea0003800000 */
.L_x_206:
        /* <DEDUP_REMOVED lines=12> */
.L_x_209:
[----:B------:R-:W-:Y:S05]  /*9f00*/  BSYNC B1 ;  /* 0x0000000000017941 */ /* 0x000fea0003800000 */
.L_x_208:
        /* <DEDUP_REMOVED lines=12> */
.L_x_211:
[----:B------:R-:W-:Y:S05]  /*9fd0*/  BSYNC B1 ;  /* 0x0000000000017941 */ /* 0x000fea0003800000 */
.L_x_210:
        /* <DEDUP_REMOVED lines=12> */
.L_x_213:
[----:B------:R-:W-:Y:S05]  /*a0a0*/  BSYNC B1 ;  /* 0x0000000000017941 */ /* 0x000fea0003800000 */
.L_x_212:
        /* <DEDUP_REMOVED lines=12> */
.L_x_215:
[----:B------:R-:W-:Y:S05]  /*a170*/  BSYNC B1 ;  /* 0x0000000000017941 */ /* 0x000fea0003800000 */
.L_x_214:
        /* <DEDUP_REMOVED lines=12> */
.L_x_217:
[----:B------:R-:W-:Y:S05]  /*a240*/  BSYNC B1 ;  /* 0x0000000000017941 */ /* 0x000fea0003800000 */
.L_x_216:
        /* <DEDUP_REMOVED lines=12> */
.L_x_219:
[----:B------:R-:W-:Y:S05]  /*a310*/  BSYNC B1 ;  /* 0x0000000000017941 */ /* 0x000fea0003800000 */
.L_x_218:
        /* <DEDUP_REMOVED lines=12> */
.L_x_221:
[----:B------:R-:W-:Y:S05]  /*a3e0*/  BSYNC B1 ;  /* 0x0000000000017941 */ /* 0x000fea0003800000 */
.L_x_220:
        /* <DEDUP_REMOVED lines=12> */
.L_x_223:
[----:B------:R-:W-:Y:S05]  /*a4b0*/  BSYNC B1 ;  /* 0x0000000000017941 */ /* 0x000fea0003800000 */
.L_x_222:
        /* <DEDUP_REMOVED lines=12> */
.L_x_225:
[----:B------:R-:W-:Y:S05]  /*a580*/  BSYNC B1 ;  /* 0x0000000000017941 */ /* 0x000fea0003800000 */
.L_x_224:
        /* <DEDUP_REMOVED lines=12> */
.L_x_227:
[----:B------:R-:W-:Y:S05]  /*a650*/  BSYNC B1 ;  /* 0x0000000000017941 */ /* 0x000fea0003800000 */
.L_x_226:
        /* <DEDUP_REMOVED lines=12> */
.L_x_229:
[----:B------:R-:W-:Y:S05]  /*a720*/  BSYNC B1 ;  /* 0x0000000000017941 */ /* 0x000fea0003800000 */
.L_x_228:
        /* <DEDUP_REMOVED lines=12> */
.L_x_231:
[----:B------:R-:W-:Y:S05]  /*a7f0*/  BSYNC B1 ;  /* 0x0000000000017941 */ /* 0x000fea0003800000 */
.L_x_230:
        /* <DEDUP_REMOVED lines=12> */
.L_x_233:
[----:B------:R-:W-:Y:S05]  /*a8c0*/  BSYNC B1 ;  /* 0x0000000000017941 */ /* 0x000fea0003800000 */
.L_x_232:
        /* <DEDUP_REMOVED lines=12> */
.L_x_235:
[----:B------:R-:W-:Y:S05]  /*a990*/  BSYNC B1 ;  /* 0x0000000000017941 */ /* 0x000fea0003800000 */
.L_x_234:
[----:B-----5:R-:W-:Y:S01]  /*a9a0*/  LOP3.LUT R2, R2, 0xff, RZ, 0xc0, !PT ;  /* 0x000000ff02027812 */ /* 0x020fe200078ec0ff */
[----:B------:R-:W-:Y:S01]  /*a9b0*/  BSSY B1, `(.L_x_236) ;  /* 0x000000b000017945 */ /* 0x000fe20003800000 */
[----:B------:R-:W-:Y:S02]  /*a9c0*/  ISETP.LT.OR P4, PT, R35, 0xc1, !P1 ;  /* 0x000000c12300780c */ /* 0x000fe40004f81670 */
[----:B------:R-:W-:-:S05]  /*a9d0*/  F2FP.F16.E4M3.UNPACK_B R2, R2 ;  /* 0x00000002ff02723e */ /* 0x000fca00020006ff */
[----:B------:R-:W-:-:S05]  /*a9e0*/  HADD2.F32 R2, -RZ, R2.H0_H0 ;  /* 0x20000002ff027230 */ /* 0x000fca0000004100 */
[----:B0-----:R-:W-:-:S04]  /*a9f0*/  FMUL R3, R2, UR21 ;  /* 0x0000001502037c20 */ /* 0x001fc80008400000 */
[----:B------:R-:W-:Y:S01]  /*aa00*/  FFMA R3, R0, UR20, R3 ;  /* 0x0000001400037c23 */ /* 0x000fe20008000003 */
[----:B------:R-:W-:-:S04]  /*aa10*/  PRMT R0, RZ, 0x7610, R0 ;  /* 0x00007610ff007816 */ /* 0x000fc80000000000 */
[----:B------:R-:W-:-:S05]  /*aa20*/  F2FP.SATFINITE.E4M3.F32.PACK_AB_MERGE_C R3, RZ, R3, RZ ;  /* 0x00000003ff03723e */ /* 0x000fca00048070ff */
[----:B------:R0:W-:Y:S01]  /*aa30*/  @!P3 STG.E.U8 desc[UR18][R24.64+0xc1], R3 ;  /* 0x0000c1031800b986 */ /* 0x0001e2000c101112 */
[----:B------:R-:W-:Y:S05]  /*aa40*/  @P4 BRA `(.L_x_237) ;  /* 0x0000000000044947 */ /* 0x000fea0003800000 */
[----:B------:R0:W5:Y:S02]  /*aa50*/  LDG.E.U8 R0, desc[UR18][R30.64+0xc0] ;  /* 0x0000c0121e007981 */ /* 0x000164000c1e1100 */
.L_x_237:
[----:B------:R-:W-:Y:S05]  /*aa60*/  BSYNC B1 ;  /* 0x0000000000017941 */ /* 0x000fea0003800000 */
.L_x_236:
[----:B------:R-:W2:Y:S01]  /*aa70*/  LDL.LU R2, [R1] ;  /* 0x0000000001027983 */ /* 0x000ea20000300800 */
[----:B-----5:R-:W-:Y:S01]  /*aa80*/  LOP3.LUT R0, R0, 0xff, RZ, 0xc0, !PT ;  /* 0x000000ff00007812 */ /* 0x020fe200078ec0ff */
[----:B------:R-:W-:Y:S01]  /*aa90*/  BSSY B1, `(.L_x_238) ;  /* 0x000000b000017945 */ /* 0x000fe20003800000 */
[----:B------:R-:W-:Y:S02]  /*aaa0*/  ISETP.LT.OR P3, PT, R35, 0xc2, !P1 ;  /* 0x000000c22300780c */ /* 0x000fe40004f61670 */
[----:B------:R-:W-:-:S05]  /*aab0*/  F2FP.F16.E4M3.UNPACK_B R0, R0 ;  /* 0x00000000ff00723e */ /* 0x000fca00020006ff */
[----:B------:R-:W-:-:S05]  /*aac0*/  HADD2.F32 R0, -RZ, R0.H0_H0 ;  /* 0x20000000ff007230 */ /* 0x000fca0000004100 */
[----:B------:R-:W-:-:S04]  /*aad0*/  FMUL R0, R0, UR21 ;  /* 0x0000001500007c20 */ /* 0x000fc80008400000 */
[----:B--2---:R-:W-:-:S05]  /*aae0*/  FFMA R0, R2, UR20, R0 ;  /* 0x0000001402007c23 */ /* 0x004fca0008000000 */
[----:B0-----:R-:W-:Y:S02]  /*aaf0*/  F2FP.SATFINITE.E4M3.F32.PACK_AB_MERGE_C R3, RZ, R0, RZ ;  /* 0x00000000ff03723e */ /* 0x001fe400048070ff */
[----:B------:R-:W-:-:S03]  /*ab00*/  PRMT R0, RZ, 0x7610, R0 ;  /* 0x00007610ff007816 */ /* 0x000fc60000000000 */
[----:B------:R0:W-:Y:S01]  /*ab10*/  @!P4 STG.E.U8 desc[UR18][R26.64+0xc0], R3 ;  /* 0x0000c0031a00c986 */ /* 0x0001e2000c101112 */
[----:B------:R-:W-:Y:S05]  /*ab20*/  @P3 BRA `(.L_x_239) ;  /* 0x0000000000043947 */ /* 0x000fea0003800000 */
[----:B------:R2:W5:Y:S02]  /*ab30*/  LDG.E.U8 R0, desc[UR18][R30.64+0xc1] ;  /* 0x0000c1121e007981 */ /* 0x000564000c1e1100 */
.L_x_239:
[----:B------:R-:W-:Y:S05]  /*ab40*/  BSYNC B1 ;  /* 0x0000000000017941 */ /* 0x000fea0003800000 */
.L_x_238:
[----:B------:R-:W3:Y:S01]  /*ab50*/  LDL.LU R2, [R1+0x4] ;  /* 0x0000040001027983 */ /* 0x000ee20000300800 */
[----:B-----5:R-:W-:Y:S01]  /*ab60*/  LOP3.LUT R0, R0, 0xff, RZ, 0xc0, !PT ;  /* 0x000000ff00007812 */ /* 0x020fe200078ec0ff */
[----:B------:R-:W-:Y:S01]  /*ab70*/  BSSY B1, `(.L_x_240) ;  /* 0x000000b000017945 */ /* 0x000fe20003800000 */
[----:B------:R-:W-:Y:S02]  /*ab80*/  ISETP.LT.OR P4, PT, R35, 0xc9, !P0 ;  /* 0x000000c92300780c */ /* 0x000fe40004781670 */
[----:B------:R-:W-:-:S05]  /*ab90*/  F2FP.F16.E4M3.UNPACK_B R0, R0 ;  /* 0x00000000ff00723e */ /* 0x000fca00020006ff */
[----:B------:R-:W-:-:S05]  /*aba0*/  HADD2.F32 R0, -RZ, R0.H0_H0 ;  /* 0x20000000ff007230 */ /* 0x000fca0000004100 */
[----:B------:R-:W-:-:S04]  /*abb0*/  FMUL R0, R0, UR21 ;  /* 0x0000001500007c20 */ /* 0x000fc80008400000 */
[----:B---3--:R-:W-:-:S05]  /*abc0*/  FFMA R0, R2, UR20, R0 ;  /* 0x0000001402007c23 */ /* 0x008fca0008000000 */
[----:B0-----:R-:W-:Y:S02]  /*abd0*/  F2FP.SATFINITE.E4M3.F32.PACK_AB_MERGE_C R3, RZ, R0, RZ ;  /* 0x00000000ff03723e */ /* 0x001fe400048070ff */
[----:B------:R-:W-:-:S03]  /*abe0*/  PRMT R0, RZ, 0x7610, R0 ;  /* 0x00007610ff007816 */ /* 0x000fc60000000000 */
[----:B------:R0:W-:Y:S01]  /*abf0*/  @!P3 STG.E.U8 desc[UR18][R26.64+0xc1], R3 ;  /* 0x0000c1031a00b986 */ /* 0x0001e2000c101112 */
[----:B------:R-:W-:Y:S05]  /*ac00*/  @P4 BRA `(.L_x_241) ;  /* 0x0000000000044947 */ /* 0x000fea0003800000 */
[----:B------:R3:W5:Y:S02]  /*ac10*/  LDG.E.U8 R0, desc[UR18][R28.64+0xc8] ;  /* 0x0000c8121c007981 */ /* 0x000764000c1e1100 */
.L_x_241:
[----:B------:R-:W-:Y:S05]  /*ac20*/  BSYNC B1 ;  /* 0x0000000000017941 */ /* 0x000fea0003800000 */
.L_x_240:
[----:B------:R-:W2:Y:S01]  /*ac30*/  LDL.LU R2, [R1+0x8] ;  /* 0x0000080001027983 */ /* 0x000ea20000300800 */
        /* <DEDUP_REMOVED lines=12> */
.L_x_243:
[----:B------:R-:W-:Y:S05]  /*ad00*/  BSYNC B1 ;  /* 0x0000000000017941 */ /* 0x000fea0003800000 */
.L_x_242:
        /* <DEDUP_REMOVED lines=13> */
.L_x_245:
[----:B------:R-:W-:Y:S05]  /*ade0*/  BSYNC B1 ;  /* 0x0000000000017941 */ /* 0x000fea0003800000 */
.L_x_244:
        /* <DEDUP_REMOVED lines=13> */
.L_x_247:
[----:B------:R-:W-:Y:S05]  /*aec0*/  BSYNC B1 ;  /* 0x0000000000017941 */ /* 0x000fea0003800000 */
.L_x_246:
        /* <DEDUP_REMOVED lines=13> */
.L_x_249:
[----:B------:R-:W-:Y:S05]  /*afa0*/  BSYNC B1 ;  /* 0x0000000000017941 */ /* 0x000fea0003800000 */
.L_x_248:
        /* <DEDUP_REMOVED lines=13> */
.L_x_251:
[----:B------:R-:W-:Y:S05]  /*b080*/  BSYNC B1 ;  /* 0x0000000000017941 */ /* 0x000fea0003800000 */
.L_x_250:
        /* <DEDUP_REMOVED lines=13> */
.L_x_253:
[----:B------:R-:W-:Y:S05]  /*b160*/  BSYNC B1 ;  /* 0x0000000000017941 */ /* 0x000fea0003800000 */
.L_x_252:
        /* <DEDUP_REMOVED lines=13> */
.L_x_255:
[----:B------:R-:W-:Y:S05]  /*b240*/  BSYNC B1 ;  /* 0x0000000000017941 */ /* 0x000fea0003800000 */
.L_x_254:
        /* <DEDUP_REMOVED lines=13> */
.L_x_257:
[----:B------:R-:W-:Y:S05]  /*b320*/  BSYNC B1 ;  /* 0x0000000000017941 */ /* 0x000fea0003800000 */
.L_x_256:
        /* <DEDUP_REMOVED lines=13> */
.L_x_259:
[----:B------:R-:W-:Y:S05]  /*b400*/  BSYNC B1 ;  /* 0x0000000000017941 */ /* 0x000fea0003800000 */
.L_x_258:
        /* <DEDUP_REMOVED lines=13> */
.L_x_261:
[----:B------:R-:W-:Y:S05]  /*b4e0*/  BSYNC B1 ;  /* 0x0000000000017941 */ /* 0x000fea0003800000 */
.L_x_260:
        /* <DEDUP_REMOVED lines=13> */
.L_x_263:
[----:B------:R-:W-:Y:S05]  /*b5c0*/  BSYNC B1 ;  /* 0x0000000000017941 */ /* 0x000fea0003800000 */
.L_x_262:
        /* <DEDUP_REMOVED lines=13> */
.L_x_265:
[----:B------:R-:W-:Y:S05]  /*b6a0*/  BSYNC B1 ;  /* 0x0000000000017941 */ /* 0x000fea0003800000 */
.L_x_264:
        /* <DEDUP_REMOVED lines=13> */
.L_x_267:
[----:B------:R-:W-:Y:S05]  /*b780*/  BSYNC B1 ;  /* 0x0000000000017941 */ /* 0x000fea0003800000 */
.L_x_266:
        /* <DEDUP_REMOVED lines=13> */
.L_x_269:
[----:B------:R-:W-:Y:S05]  /*b860*/  BSYNC B1 ;  /* 0x0000000000017941 */ /* 0x000fea0003800000 */
.L_x_268:
        /* <DEDUP_REMOVED lines=13> */
.L_x_271:
[----:B------:R-:W-:Y:S05]  /*b940*/  BSYNC B1 ;  /* 0x0000000000017941 */ /* 0x000fea0003800000 */
.L_x_270:
        /* <DEDUP_REMOVED lines=13> */
.L_x_273:
[----:B------:R-:W-:Y:S05]  /*ba20*/  BSYNC B1 ;  /* 0x0000000000017941 */ /* 0x000fea0003800000 */
.L_x_272:
        /* <DEDUP_REMOVED lines=13> */
.L_x_275:
[----:B------:R-:W-:Y:S05]  /*bb00*/  BSYNC B1 ;  /* 0x0000000000017941 */ /* 0x000fea0003800000 */
.L_x_274:
        /* <DEDUP_REMOVED lines=13> */
.L_x_277:
[----:B------:R-:W-:Y:S05]  /*bbe0*/  BSYNC B1 ;  /* 0x0000000000017941 */ /* 0x000fea0003800000 */
.L_x_276:
        /* <DEDUP_REMOVED lines=13> */
.L_x_279:
[----:B------:R-:W-:Y:S05]  /*bcc0*/  BSYNC B1 ;  /* 0x0000000000017941 */ /* 0x000fea0003800000 */
.L_x_278:
        /* <DEDUP_REMOVED lines=13> */
.L_x_281:
[----:B------:R-:W-:Y:S05]  /*bda0*/  BSYNC B1 ;  /* 0x0000000000017941 */ /* 0x000fea0003800000 */
.L_x_280:
        /* <DEDUP_REMOVED lines=13> */
.L_x_283:
[----:B------:R-:W-:Y:S05]  /*be80*/  BSYNC B1 ;  /* 0x0000000000017941 */ /* 0x000fea0003800000 */
.L_x_282:
        /* <DEDUP_REMOVED lines=13> */
.L_x_285:
[----:B------:R-:W-:Y:S05]  /*bf60*/  BSYNC B1 ;  /* 0x0000000000017941 */ /* 0x000fea0003800000 */
.L_x_284:
        /* <DEDUP_REMOVED lines=13> */
.L_x_287:
[----:B------:R-:W-:Y:S05]  /*c040*/  BSYNC B1 ;  /* 0x0000000000017941 */ /* 0x000fea0003800000 */
.L_x_286:
        /* <DEDUP_REMOVED lines=13> */
.L_x_289:
[----:B------:R-:W-:Y:S05]  /*c120*/  BSYNC B1 ;  /* 0x0000000000017941 */ /* 0x000fea0003800000 */
.L_x_288:
        /* <DEDUP_REMOVED lines=13> */
.L_x_291:
[----:B------:R-:W-:Y:S05]  /*c200*/  BSYNC B1 ;  /* 0x0000000000017941 */ /* 0x000fea0003800000 */
.L_x_290:
        /* <DEDUP_REMOVED lines=13> */
.L_x_293:
[----:B------:R-:W-:Y:S05]  /*c2e0*/  BSYNC B1 ;  /* 0x0000000000017941 */ /* 0x000fea0003800000 */
.L_x_292:
        /* <DEDUP_REMOVED lines=13> */
.L_x_295:
[----:B------:R-:W-:Y:S05]  /*c3c0*/  BSYNC B1 ;  /* 0x0000000000017941 */ /* 0x000fea0003800000 */
.L_x_294:
[----:B------:R-:W-:Y:S05]  /*c3d0*/  @P1 BRA `(.L_x_296) ;  /* 0x0000002000a41947 */ /* 0x000fea0003800000 */
[----:B------:R-:W2:Y:S01]  /*c3e0*/  LDL.LU R2, [R1+0x74] ;  /* 0x0000740001027983 */ /* 0x000ea20000300800 */
[----:B-----5:R-:W-:-:S04]  /*c3f0*/  LOP3.LUT R0, R0, 0xff, RZ, 0xc0, !PT ;  /* 0x000000ff00007812 */ /* 0x020fc800078ec0ff */
[----:B------:R-:W-:-:S05]  /*c400*/  F2FP.F16.E4M3.UNPACK_B R0, R0 ;  /* 0x00000000ff00723e */ /* 0x000fca00020006ff */
[----:B------:R-:W-:-:S05]  /*c410*/  HADD2.F32 R0, -RZ, R0.H0_H0 ;  /* 0x20000000ff007230 */ /* 0x000fca0000004100 */
[----:B------:R-:W-:-:S04]  /*c420*/  FMUL R0, R0, UR21 ;  /* 0x0000001500007c20 */ /* 0x000fc80008400000 */
[----:B--2---:R-:W-:-:S05]  /*c430*/  FFMA R0, R2, UR20, R0 ;  /* 0x0000001402007c23 */ /* 0x004fca0008000000 */
[----:B0-----:R-:W-:-:S05]  /*c440*/  F2FP.SATFINITE.E4M3.F32.PACK_AB_MERGE_C R3, RZ, R0, RZ ;  /* 0x00000000ff03723e */ /* 0x001fca00048070ff */
[----:B------:R0:W-:Y:S01]  /*c450*/  STG.E.U8 desc[UR18][R26.64+0xf9], R3 ;  /* 0x0000f9031a007986 */ /* 0x0001e2000c101112 */
[----:B------:R-:W-:Y:S05]  /*c460*/  BRA `(.L_x_296) ;  /* 0x0000002000807947 */ /* 0x000fea0003800000 */
.L_x_39:
[----:B------:R-:W-:Y:S01]  /*c470*/  ISETP.GE.AND P1, PT, R38, 0x1, PT ;  /* 0x000000012600780c */ /* 0x000fe20003f26270 */
[----:B------:R-:W-:Y:S01]  /*c480*/  FMUL R226, R226, UR20 ;  /* 0x00000014e2e27c20 */ /* 0x000fe20008400000 */
[----:B------:R-:W2:Y:S01]  /*c490*/  LDL.LU R227, [R1+0x10] ;  /* 0x0000100001e37983 */ /* 0x000ea20000300800 */
[----:B------:R-:W-:Y:S01]  /*c4a0*/  ISETP.GE.AND P0, PT, R38, 0x9, PT ;  /* 0x000000092600780c */ /* 0x000fe20003f06270 */
[----:B------:R-:W-:Y:S01]  /*c4b0*/  FMUL R225, R225, UR20 ;  /* 0x00000014e1e17c20 */ /* 0x000fe20008400000 */
[C---:B------:R-:W-:Y:S02]  /*c4c0*/  ISETP.LT.OR P4, PT, R35.reuse, 0x1, !P1 ;  /* 0x000000012300780c */ /* 0x040fe40004f81670 */
[C---:B------:R-:W-:Y:S02]  /*c4d0*/  ISETP.LT.OR P5, PT, R35.reuse, 0x2, !P1 ;  /* 0x000000022300780c */ /* 0x040fe40004fa1670 */
[----:B------:R-:W-:Y:S02]  /*c4e0*/  F2FP.SATFINITE.E4M3.F32.PACK_AB_MERGE_C R29, RZ, R226, RZ ;  /* 0x000000e2ff1d723e */ /* 0x000fe400048070ff */
[C---:B------:R-:W-:Y:S01]  /*c4f0*/  ISETP.LT.OR P3, PT, R35.reuse, 0x1, !P0 ;  /* 0x000000012300780c */ /* 0x040fe20004761670 */
[----:B------:R-:W-:Y:S01]  /*c500*/  FMUL R224, R224, UR20 ;  /* 0x00000014e0e07c20 */ /* 0x000fe20008400000 */
[----:B------:R-:W-:Y:S01]  /*c510*/  ISETP.LT.OR P6, PT, R35, 0xa, !P1 ;  /* 0x0000000a2300780c */ /* 0x000fe20004fc1670 */
[----:B------:R-:W-:Y:S01]  /*c520*/  FMUL R223, R223, UR20 ;  /* 0x00000014dfdf7c20 */ /* 0x000fe20008400000 */
[----:B------:R-:W-:Y:S01]  /*c530*/  F2FP.SATFINITE.E4M3.F32.PACK_AB_MERGE_C R225, RZ, R225, RZ ;  /* 0x000000e1ffe1723e */ /* 0x000fe200048070ff */
[----:B------:R-:W-:Y:S01]  /*c540*/  FMUL R221, R221, UR20 ;  /* 0x00000014dddd7c20 */ /* 0x000fe20008400000 */
[----:B------:R-:W-:Y:S01]  /*c550*/  FMUL R222, R222, UR20 ;  /* 0x00000014dede7c20 */ /* 0x000fe20008400000 */
[----:B------:R0:W-:Y:S01]  /*c560*/  @!P4 STG.E.U8 desc[UR18][R24.64], R29 ;  /* 0x0000001d1800c986 */ /* 0x0001e2000c101112 */
[----:B------:R-:W-:-:S02]  /*c570*/  ISETP.LT.OR P4, PT, R35, 0x2, !P0 ;  /* 0x000000022300780c */ /* 0x000fc40004781670 */
[----:B------:R-:W-:Y:S01]  /*c580*/  F2FP.SATFINITE.E4M3.F32.PACK_AB_MERGE_C R31, RZ, R224, RZ ;  /* 0x000000e0ff1f723e */ /* 0x000fe200048070ff */
[----:B------:R3:W-:Y:S01]  /*c590*/  @!P5 STG.E.U8 desc[UR18][R24.64+0x1], R225 ;  /* 0x000001e11800d986 */ /* 0x0007e2000c101112 */
[C---:B------:R-:W-:Y:S02]  /*c5a0*/  ISETP.LT.OR P5, PT, R35.reuse, 0x9, !P1 ;  /* 0x000000092300780c */ /* 0x040fe40004fa1670 */
[----:B------:R-:W-:Y:S01]  /*c5b0*/  F2FP.SATFINITE.E4M3.F32.PACK_AB_MERGE_C R223, RZ, R223, RZ ;  /* 0x000000dfffdf723e */ /* 0x000fe200048070ff */
[----:B------:R-:W-:Y:S01]  /*c5c0*/  FMUL R220, R220, UR20 ;  /* 0x00000014dcdc7c20 */ /* 0x000fe20008400000 */
[----:B------:R-:W-:Y:S01]  /*c5d0*/  F2FP.SATFINITE.E4M3.F32.PACK_AB_MERGE_C R221, RZ, R221, RZ ;  /* 0x000000ddffdd723e */ /* 0x000fe200048070ff */
[----:B------:R-:W-:Y:S01]  /*c5e0*/  @!P3 STG.E.U8 desc[UR18][R26.64], R31 ;  /* 0x0000001f1a00b986 */ /* 0x000fe2000c101112 */
[----:B------:R-:W-:-:S03]  /*c5f0*/  ISETP.LT.OR P3, PT, R35, 0x9, !P0 ;  /* 0x000000092300780c */ /* 0x000fc60004761670 */
[----:B------:R-:W-:Y:S01]  /*c600*/  @!P4 STG.E.U8 desc[UR18][R26.64+0x1], R223 ;  /* 0x000001df1a00c986 */ /* 0x000fe2000c101112 */
[----:B------:R-:W-:-:S03]  /*c610*/  ISETP.LT.OR P4, PT, R35, 0xa, !P0 ;  /* 0x0000000a2300780c */ /* 0x000fc60004781670 */
[----:B------:R-:W-:Y:S01]  /*c620*/  @!P6 STG.E.U8 desc[UR18][R24.64+0x9], R221 ;  /* 0x000009dd1800e986 */ /* 0x000fe2000c101112 */
[----:B------:R-:W-:Y:S01]  /*c630*/  ISETP.LT.OR P6, PT, R35, 0x12, !P1 ;  /* 0x000000122300780c */ /* 0x000fe20004fc1670 */
[----:B------:R-:W-:Y:S01]  /*c640*/  FMUL R219, R219, UR20 ;  /* 0x00000014dbdb7c20 */ /* 0x000fe20008400000 */
[----:B0-----:R-:W-:Y:S01]  /*c650*/  F2FP.SATFINITE.E4M3.F32.PACK_AB_MERGE_C R29, RZ, R222, RZ ;  /* 0x000000deff1d723e */ /* 0x001fe200048070ff */
[----:B------:R-:W-:Y:S01]  /*c660*/  FMUL R217, R217, UR20 ;  /* 0x00000014d9d97c20 */ /* 0x000fe20008400000 */
[----:B------:R-:W4:Y:S01]  /*c670*/  LDL.LU R226, [R1+0xc] ;  /* 0x00000c0001e27983 */ /* 0x000f220000300800 */
[----:B------:R-:W-:Y:S02]  /*c680*/  F2FP.SATFINITE.E4M3.F32.PACK_AB_MERGE_C R33, RZ, R220, RZ ;  /* 0x000000dcff21723e */ /* 0x000fe400048070ff */
[----:B------:R-:W-:Y:S01]  /*c690*/  F2FP.SATFINITE.E4M3.F32.PACK_AB_MERGE_C R219, RZ, R219, RZ ;  /* 0x000000dbffdb723e */ /* 0x000fe200048070ff */
[----:B------:R0:W-:Y:S01]  /*c6a0*/  @!P5 STG.E.U8 desc[UR18][R24.64+0x8], R29 ;  /* 0x0000081d1800d986 */ /* 0x0001e2000c101112 */
[----:B------:R-:W-:-:S02]  /*c6b0*/  ISETP.LT.OR P5, PT, R35, 0x11, !P1 ;  /* 0x000000112300780c */ /* 0x000fc40004fa1670 */
[----:B------:R-:W-:Y:S01]  /*c6c0*/  F2FP.SATFINITE.E4M3.F32.PACK_AB_MERGE_C R217, RZ, R217, RZ ;  /* 0x000000d9ffd9723e */ /* 0x000fe200048070ff */
[----:B---3--:R-:W3:Y:S01]  /*c6d0*/  LDL.LU R225, [R1+0x8] ;  /* 0x0000080001e17983 */ /* 0x008ee20000300800 */
[----:B------:R-:W-:-:S03]  /*c6e0*/  FMUL R218, R218, UR20 ;  /* 0x00000014dada7c20 */ /* 0x000fc60008400000 */
[----:B------:R-:W4:Y:S04]  /*c6f0*/  LDL.LU R224, [R1+0x4] ;  /* 0x0000040001e07983 */ /* 0x000f280000300800 */
[----:B------:R-:W3:Y:S01]  /*c700*/  LDL.LU R222, [R1] ;  /* 0x0000000001de7983 */ /* 0x000ee20000300800 */
[----:B0-----:R-:W-:Y:S01]  /*c710*/  F2FP.SATFINITE.E4M3.F32.PACK_AB_MERGE_C R29, RZ, R218, RZ ;  /* 0x000000daff1d723e */ /* 0x001fe200048070ff */
[----:B------:R-:W-:Y:S01]  /*c720*/  FMUL R216, R216, UR20 ;  /* 0x00000014d8d87c20 */ /* 0x000fe20008400000 */
[----:B------:R-:W-:Y:S01]  /*c730*/  FMUL R215, R215, UR20 ;  /* 0x00000014d7d77c20 */ /* 0x000fe20008400000 */
[----:B------:R0:W-:Y:S01]  /*c740*/  @!P3 STG.E.U8 desc[UR18][R26.64+0x8], R33 ;  /* 0x000008211a00b986 */ /* 0x0001e2000c101112 */
[----:B------:R-:W-:Y:S01]  /*c750*/  ISETP.LT.OR P3, PT, R35, 0x11, !P0 ;  /* 0x000000112300780c */ /* 0x000fe20004761670 */
[----:B------:R-:W-:Y:S01]  /*c760*/  FMUL R213, R213, UR20 ;  /* 0x00000014d5d57c20 */ /* 0x000fe20008400000 */
[----:B------:R-:W-:Y:S01]  /*c770*/  F2FP.SATFINITE.E4M3.F32.PACK_AB_MERGE_C R31, RZ, R216, RZ ;  /* 0x000000d8ff1f723e */ /* 0x000fe200048070ff */
[----:B------:R-:W-:Y:S01]  /*c780*/  @!P4 STG.E.U8 desc[UR18][R26.64+0x9], R219 ;  /* 0x000009db1a00c986 */ /* 0x000fe2000c101112 */
[C---:B------:R-:W-:Y:S01]  /*c790*/  ISETP.LT.OR P4, PT, R35.reuse, 0x12, !P0 ;  /* 0x000000122300780c */ /* 0x040fe20004781670 */
[----:B------:R-:W-:Y:S01]  /*c7a0*/  FMUL R214, R214, UR20 ;  /* 0x00000014d6d67c20 */ /* 0x000fe20008400000 */
[----:B------:R-:W-:Y:S01]  /*c7b0*/  F2FP.SATFINITE.E4M3.F32.PACK_AB_MERGE_C R215, RZ, R215, RZ ;  /* 0x000000d7ffd7723e */ /* 0x000fe200048070ff */
[----:B------:R-:W-:Y:S01]  /*c7c0*/  @!P6 STG.E.U8 desc[UR18][R24.64+0x11], R217 ;  /* 0x000011d91800e986 */ /* 0x000fe2000c101112 */
[C---:B------:R-:W-:Y:S01]  /*c7d0*/  ISETP.LT.OR P6, PT, R35.reuse, 0x1a, !P1 ;  /* 0x0000001a2300780c */ /* 0x040fe20004fc1670 */
[----:B------:R-:W-:Y:S01]  /*c7e0*/  FMUL R212, R212, UR20 ;  /* 0x00000014d4d47c20 */ /* 0x000fe20008400000 */
[----:B------:R-:W-:Y:S01]  /*c7f0*/  F2FP.SATFINITE.E4M3.F32.PACK_AB_MERGE_C R213, RZ, R213, RZ ;  /* 0x000000d5ffd5723e */ /* 0x000fe200048070ff */
[----:B------:R1:W-:Y:S01]  /*c800*/  @!P5 STG.E.U8 desc[UR18][R24.64+0x10], R29 ;  /* 0x0000101d1800d986 */ /* 0x0003e2000c101112 */
[----:B------:R-:W-:Y:S01]  /*c810*/  ISETP.LT.OR P5, PT, R35, 0x19, !P1 ;  /* 0x000000192300780c */ /* 0x000fe20004fa1670 */
[----:B------:R-:W-:Y:S01]  /*c820*/  FMUL R211, R211, UR20 ;  /* 0x00000014d3d37c20 */ /* 0x000fe20008400000 */
[----:B------:R-:W-:Y:S01]  /*c830*/  FMUL R209, R209, UR20 ;  /* 0x00000014d1d17c20 */ /* 0x000fe20008400000 */
[----:B------:R1:W-:Y:S01]  /*c840*/  @!P3 STG.E.U8 desc[UR18][R26.64+0x10], R31 ;  /* 0x0000101f1a00b986 */ /* 0x0003e2000c101112 */
[C---:B------:R-:W-:Y:S01]  /*c850*/  ISETP.LT.OR P3, PT, R35.reuse, 0x19, !P0 ;  /* 0x000000192300780c */ /* 0x040fe20004761670 */
[----:B------:R-:W-:Y:S01]  /*c860*/  FMUL R210, R210, UR20 ;  /* 0x00000014d2d27c20 */ /* 0x000fe20008400000 */
[----:B0-----:R-:W-:Y:S01]  /*c870*/  F2FP.SATFINITE.E4M3.F32.PACK_AB_MERGE_C R33, RZ, R212, RZ ;  /* 0x000000d4ff21723e */ /* 0x001fe200048070ff */
[----:B------:R-:W-:Y:S01]  /*c880*/  @!P4 STG.E.U8 desc[UR18][R26.64+0x11], R215 ;  /* 0x000011d71a00c986 */ /* 0x000fe2000c101112 */
[C---:B------:R-:W-:Y:S01]  /*c890*/  ISETP.LT.OR P4, PT, R35.reuse, 0x1a, !P0 ;  /* 0x0000001a2300780c */ /* 0x040fe20004781670 */
[----:B------:R-:W-:Y:S01]  /*c8a0*/  FMUL R208, R208, UR20 ;  /* 0x00000014d0d07c20 */ /* 0x000fe20008400000 */
[----:B------:R-:W-:Y:S01]  /*c8b0*/  F2FP.SATFINITE.E4M3.F32.PACK_AB_MERGE_C R211, RZ, R211, RZ ;  /* 0x000000d3ffd3723e */ /* 0x000fe200048070ff */
[----:B------:R-:W-:Y:S01]  /*c8c0*/  @!P6 STG.E.U8 desc[UR18][R24.64+0x19], R213 ;  /* 0x000019d51800e986 */ /* 0x000fe2000c101112 */
[----:B------:R-:W-:Y:S01]  /*c8d0*/  ISETP.LT.OR P6, PT, R35, 0x22, !P1 ;  /* 0x000000222300780c */ /* 0x000fe20004fc1670 */
[----:B------:R-:W-:Y:S01]  /*c8e0*/  FMUL R207, R207, UR20 ;  /* 0x00000014cfcf7c20 */ /* 0x000fe20008400000 */
[----:B-1----:R-:W-:Y:S01]  /*c8f0*/  F2FP.SATFINITE.E4M3.F32.PACK_AB_MERGE_C R29, RZ, R214, RZ ;  /* 0x000000d6ff1d723e */ /* 0x002fe200048070ff */
[----:B------:R-:W-:Y:S01]  /*c900*/  FMUL R205, R205, UR20 ;  /* 0x00000014cdcd7c20 */ /* 0x000fe20008400000 */
[----:B------:R-:W-:Y:S01]  /*c910*/  F2FP.SATFINITE.E4M3.F32.PACK_AB_MERGE_C R209, RZ, R209, RZ ;  /* 0x000000d1ffd1723e */ /* 0x000fe200048070ff */
[----:B------:R-:W-:Y:S01]  /*c920*/  FMUL R206, R206, UR20 ;  /* 0x00000014cece7c20 */ /* 0x000fe20008400000 */
[----:B------:R-:W-:Y:S01]  /*c930*/  F2FP.SATFINITE.E4M3.F32.PACK_AB_MERGE_C R31, RZ, R208, RZ ;  /* 0x000000d0ff1f723e */ /* 0x000fe200048070ff */
[----:B------:R0:W-:Y:S01]  /*c940*/  @!P5 STG.E.U8 desc[UR18][R24.64+0x18], R29 ;  /* 0x0000181d1800d986 */ /* 0x0001e2000c101112 */
[C---:B------:R-:W-:Y:S01]  /*c950*/  ISETP.LT.OR P5, PT, R35.reuse, 0x21, !P1 ;  /* 0x000000212300780c */ /* 0x040fe20004fa1670 */
[----:B------:R-:W-:Y:S01]  /*c960*/  FMUL R204, R204, UR20 ;  /* 0x00000014cccc7c20 */ /* 0x000fe20008400000 */
[----:B------:R-:W-:Y:S01]  /*c970*/  F2FP.SATFINITE.E4M3.F32.PACK_AB_MERGE_C R207, RZ, R207, RZ ;  /* 0x000000cfffcf723e */ /* 0x000fe200048070ff */
[----:B------:R1:W-:Y:S01]  /*c980*/  @!P3 STG.E.U8 desc[UR18][R26.64+0x18], R33 ;  /* 0x000018211a00b986 */ /* 0x0003e2000c101112 */
[----:B------:R-:W-:Y:S01]  /*c990*/  ISETP.LT.OR P3, PT, R35, 0x21, !P0 ;  /* 0x000000212300780c */ /* 0x000fe20004761670 */
[----:B------:R-:W-:Y:S01]  /*c9a0*/  FMUL R203, R203, UR20 ;  /* 0x00000014cbcb7c20 */ /* 0x000fe20008400000 */
[----:B------:R-:W-:Y:S01]  /*c9b0*/  F2FP.SATFINITE.E4M3.F32.PACK_AB_MERGE_C R205, RZ, R205, RZ ;  /* 0x000000cdffcd723e */ /* 0x000fe200048070ff */
[----:B------:R-:W-:Y:S01]  /*c9c0*/  @!P4 STG.E.U8 desc[UR18][R26.64+0x19], R211 ;  /* 0x000019d31a00c986 */ /* 0x000fe2000c101112 */
[----:B------:R-:W-:Y:S01]  /*c9d0*/  ISETP.LT.OR P4, PT, R35, 0x22, !P0 ;  /* 0x000000222300780c */ /* 0x000fe20004781670 */
[----:B------:R-:W-:Y:S01]  /*c9e0*/  FMUL R201, R201, UR20 ;  /* 0x00000014c9c97c20 */ /* 0x000fe20008400000 */
[----:B------:R-:W-:Y:S01]  /*c9f0*/  F2FP.SATFINITE.E4M3.F32.PACK_AB_MERGE_C R203, RZ, R203, RZ ;  /* 0x000000cbffcb723e */ /* 0x000fe200048070ff */
[----:B------:R-:W-:Y:S01]  /*ca00*/  @!P6 STG.E.U8 desc[UR18][R24.64+0x21], R209 ;  /* 0x000021d11800e986 */ /* 0x000fe2000c101112 */
[----:B------:R-:W-:Y:S01]  /*ca10*/  ISETP.LT.OR P6, PT, R35, 0x2a, !P1 ;  /* 0x0000002a2300780c */ /* 0x000fe20004fc1670 */
[----:B------:R-:W-:Y:S01]  /*ca20*/  FMUL R202, R202, UR20 ;  /* 0x00000014caca7c20 */ /* 0x000fe20008400000 */
[----:B0-----:R-:W-:Y:S01]  /*ca30*/  F2FP.SATFINITE.E4M3.F32.PACK_AB_MERGE_C R29, RZ, R210, RZ ;  /* 0x000000d2ff1d723e */ /* 0x001fe200048070ff */
[----:B------:R-:W-:Y:S01]  /*ca40*/  FMUL R200, R200, UR20 ;  /* 0x00000014c8c87c20 */ /* 0x000fe20008400000 */
[----:B-1----:R-:W-:Y:S01]  /*ca50*/  F2FP.SATFINITE.E4M3.F32.PACK_AB_MERGE_C R33, RZ, R204, RZ ;  /* 0x000000ccff21723e */ /* 0x002fe200048070ff */
[----:B------:R-:W-:Y:S01]  /*ca60*/  FMUL R199, R199, UR20 ;  /* 0x00000014c7c77c20 */ /* 0x000fe20008400000 */
[----:B------:R-:W-:Y:S01]  /*ca70*/  F2FP.SATFINITE.E4M3.F32.PACK_AB_MERGE_C R201, RZ, R201, RZ ;  /* 0x000000c9ffc9723e */ /* 0x000fe200048070ff */
[----:B------:R0:W-:Y:S01]  /*ca80*/  @!P5 STG.E.U8 desc[UR18][R24.64+0x20], R29 ;  /* 0x0000201d1800d986 */ /* 0x0001e2000c101112 */
[----:B------:R-:W-:Y:S01]  /*ca90*/  ISETP.LT.OR P5, PT, R35, 0x29, !P1 ;  /* 0x000000292300780c */ /* 0x000fe20004fa1670 */
[----:B------:R-:W-:Y:S01]  /*caa0*/  FMUL R197, R197, UR20 ;  /* 0x00000014c5c57c20 */ /* 0x000fe20008400000 */
[----:B------:R-:W-:Y:S01]  /*cab0*/  F2FP.SATFINITE.E4M3.F32.PACK_AB_MERGE_C R199, RZ, R199, RZ ;  /* 0x000000c7ffc7723e */ /* 0x000fe200048070ff */
[----:B------:R1:W-:Y:S01]  /*cac0*/  @!P3 STG.E.U8 desc[UR18][R26.64+0x20], R31 ;  /* 0x0000201f1a00b986 */ /* 0x0003e2000c101112 */
[C---:B------:R-:W-:Y:S01]  /*cad0*/  ISETP.LT.OR P3, PT, R35.reuse, 0x29, !P0 ;  /* 0x000000292300780c */ /* 0x040fe20004761670 */
[----:B------:R-:W-:Y:S01]  /*cae0*/  FMUL R198, R198, UR20 ;  /* 0x00000014c6c67c20 */ /* 0x000fe20008400000 */
[----:B------:R-:W-:Y:S01]  /*caf0*/  F2FP.SATFINITE.E4M3.F32.PACK_AB_MERGE_C R197, RZ, R197, RZ ;  /* 0x000000c5ffc5723e */ /* 0x000fe200048070ff */
[----:B------:R-:W-:Y:S01]  /*cb00*/  @!P4 STG.E.U8 desc[UR18][R26.64+0x21], R207 ;  /* 0x000021cf1a00c986 */ /* 0x000fe2000c101112 */
[----:B------:R-:W-:Y:S01]  /*cb10*/  ISETP.LT.OR P4, PT, R35, 0x2a, !P0 ;  /* 0x0000002a2300780c */ /* 0x000fe20004781670 */
[----:B------:R-:W-:Y:S01]  /*cb20*/  FMUL R196, R196, UR20 ;  /* 0x00000014c4c47c20 */ /* 0x000fe20008400000 */
[----:B------:R-:W-:Y:S01]  /*cb30*/  FMUL R195, R195, UR20 ;  /* 0x00000014c3c37c20 */ /* 0x000fe20008400000 */
        /* <DEDUP_REMOVED lines=27> */
[----:B------:R-:W-:Y:S01]  /*ccf0*/  FMUL R186, R186, UR20 ;  /* 0x00000014baba7c20 */ /* 0x000fe20008400000 */
        /* <DEDUP_REMOVED lines=156> */
[----:B-----5:R-:W-:Y:S01]  /*d6c0*/  FMUL R0, R0, UR20 ;  /* 0x0000001400007c20 */ /* 0x020fe20008400000 */
[----:B-1----:R-:W-:Y:S01]  /*d6d0*/  F2FP.SATFINITE.E4M3.F32.PACK_AB_MERGE_C R33, RZ, R164, RZ ;  /* 0x000000a4ff21723e */ /* 0x002fe200048070ff */
        /* <DEDUP_REMOVED lines=9> */
[----:B------:R-:W-:Y:S01]  /*d770*/  FMUL R4, R4, UR20 ;  /* 0x0000001404047c20 */ /* 0x000fe20008400000 */
[----:B------:R-:W-:Y:S01]  /*d780*/  @!P4 STG.E.U8 desc[UR18][R26.64+0x71], R167 ;  /* 0x000071a71a00c986 */ /* 0x000fe2000c101112 */
[----:B------:R-:W-:-:S03]  /*d790*/  ISETP.LT.OR P4, PT, R35, 0x7a, !P0 ;  /* 0x0000007a2300780c */ /* 0x000fc60004781670 */
[----:B------:R-:W-:Y:S01]  /*d7a0*/  @!P6 STG.E.U8 desc[UR18][R24.64+0x79], R165 ;  /* 0x000079a51800e986 */ /* 0x000fe2000c101112 */
[----:B------:R-:W-:Y:S02]  /*d7b0*/  ISETP.LT.OR P6, PT, R35, 0x82, !P1 ;  /* 0x000000822300780c */ /* 0x000fe40004fc1670 */
[----:B0-----:R-:W-:Y:S01]  /*d7c0*/  F2FP.SATFINITE.E4M3.F32.PACK_AB_MERGE_C R29, RZ, R166, RZ ;  /* 0x000000a6ff1d723e */ /* 0x001fe200048070ff */
[----:B------:R-:W4:Y:S01]  /*d7d0*/  LDL.LU R220, [R1+0x14] ;  /* 0x0000140001dc7983 */ /* 0x000f220000300800 */
[----:B-1----:R-:W-:-:S03]  /*d7e0*/  F2FP.SATFINITE.E4M3.F32.PACK_AB_MERGE_C R31, RZ, R160, RZ ;  /* 0x000000a0ff1f723e */ /* 0x002fc600048070ff */
[----:B------:R0:W-:Y:S01]  /*d7f0*/  @!P5 STG.E.U8 desc[UR18][R24.64+0x78], R29 ;  /* 0x0000781d1800d986 */ /* 0x0001e2000c101112 */
[----:B------:R-:W-:-:S03]  /*d800*/  ISETP.LT.OR P5, PT, R35, 0x81, !P1 ;  /* 0x000000812300780c */ /* 0x000fc60004fa1670 */
[----:B------:R1:W-:Y:S01]  /*d810*/  @!P3 STG.E.U8 desc[UR18][R26.64+0x78], R33 ;  /* 0x000078211a00b986 */ /* 0x0003e2000c101112 */
[----:B------:R-:W-:-:S03]  /*d820*/  ISETP.LT.OR P3, PT, R35, 0x81, !P0 ;  /* 0x000000812300780c */ /* 0x000fc60004761670 */
        /* <DEDUP_REMOVED lines=26> */
[----:B0-----:R-:W-:Y:S02]  /*d9d0*/  F2FP.SATFINITE.E4M3.F32.PACK_AB_MERGE_C R29, RZ, R154, RZ ;  /* 0x0000009aff1d723e */ /* 0x001fe400048070ff */
[----:B-1----:R-:W-:-:S03]  /*d9e0*/  F2FP.SATFINITE.E4M3.F32.PACK_AB_MERGE_C R33, RZ, R20, RZ ;  /* 0x00000014ff21723e */ /* 0x002fc600048070ff */
[----:B------:R0:W-:Y:S01]  /*d9f0*/  @!P5 STG.E.U8 desc[UR18][R24.64+0x90], R29 ;  /* 0x0000901d1800d986 */ /* 0x0001e2000c101112 */
[----:B------:R-:W-:-:S03]  /*da00*/  ISETP.LT.OR P5, PT, R35, 0x99, !P1 ;  /* 0x000000992300780c */ /* 0x000fc60004fa1670 */
[----:B------:R-:W-:Y:S01]  /*da10*/  @!P3 STG.E.U8 desc[UR18][R26.64+0x90], R31 ;  /* 0x0000901f1a00b986 */ /* 0x000fe2000c101112 */
[----:B------:R-:W-:-:S03]  /*da20*/  ISETP.LT.OR P3, PT, R35, 0x99, !P0 ;  /* 0x000000992300780c */ /* 0x000fc60004761670 */
[----:B------:R1:W-:Y:S01]  /*da30*/  @!P4 STG.E.U8 desc[UR18][R26.64+0x91], R23 ;  /* 0x000091171a00c986 */ /* 0x0003e2000c101112 */
[----:B------:R-:W-:-:S03]  /*da40*/  ISETP.LT.OR P4, PT, R35, 0x9a, !P0 ;  /* 0x0000009a2300780c */ /* 0x000fc60004781670 */
[----:B------:R2:W-:Y:S01]  /*da50*/  @!P6 STG.E.U8 desc[UR18][R24.64+0x99], R21 ;  /* 0x000099151800e986 */ /* 0x0005e2000c101112 */
[----:B------:R-:W-:Y:S02]  /*da60*/  ISETP.LT.OR P6, PT, R35, 0xa2, !P1 ;  /* 0x000000a22300780c */ /* 0x000fe40004fc1670 */
[----:B0-----:R-:W-:-:S05]  /*da70*/  F2FP.SATFINITE.E4M3.F32.PACK_AB_MERGE_C R29, RZ, R22, RZ ;  /* 0x00000016ff1d723e */ /* 0x001fca00048070ff */
[----:B------:R-:W-:Y:S01]  /*da80*/  @!P5 STG.E.U8 desc[UR18][R24.64+0x98], R29 ;  /* 0x0000981d1800d986 */ /* 0x000fe2000c101112 */
[C---:B------:R-:W-:Y:S02]  /*da90*/  ISETP.LT.OR P5, PT, R35.reuse, 0xa1, !P1 ;  /* 0x000000a12300780c */ /* 0x040fe40004fa1670 */
[----:B-1----:R-:W-:Y:S01]  /*daa0*/  F2FP.SATFINITE.E4M3.F32.PACK_AB_MERGE_C R23, RZ, R18, RZ ;  /* 0x00000012ff17723e */ /* 0x002fe200048070ff */
[----:B------:R-:W-:Y:S01]  /*dab0*/  @!P3 STG.E.U8 desc[UR18][R26.64+0x98], R33 ;  /* 0x000098211a00b986 */ /* 0x000fe2000c101112 */
[C---:B------:R-:W-:Y:S02]  /*dac0*/  ISETP.LT.OR P3, PT, R35.reuse, 0xa1, !P0 ;  /* 0x000000a12300780c */ /* 0x040fe40004761670 */
[----:B--2---:R-:W-:Y:S01]  /*dad0*/  F2FP.SATFINITE.E4M3.F32.PACK_AB_MERGE_C R21, RZ, R16, RZ ;  /* 0x00000010ff15723e */ /* 0x004fe200048070ff */
[----:B------:R0:W-:Y:S01]  /*dae0*/  @!P4 STG.E.U8 desc[UR18][R26.64+0x99], R19 ;  /* 0x000099131a00c986 */ /* 0x0001e2000c101112 */
[----:B------:R-:W-:-:S03]  /*daf0*/  ISETP.LT.OR P4, PT, R35, 0xa2, !P0 ;  /* 0x000000a22300780c */ /* 0x000fc60004781670 */
[----:B------:R1:W-:Y:S01]  /*db00*/  @!P6 STG.E.U8 desc[UR18][R24.64+0xa1], R17 ;  /* 0x0000a1111800e986 */ /* 0x0003e2000c101112 */
[----:B------:R-:W-:-:S03]  /*db10*/  ISETP.LT.OR P6, PT, R35, 0xaa, !P1 ;  /* 0x000000aa2300780c */ /* 0x000fc60004fc1670 */
[----:B------:R-:W-:Y:S01]  /*db20*/  @!P5 STG.E.U8 desc[UR18][R24.64+0xa0], R23 ;  /* 0x0000a0171800d986 */ /* 0x000fe2000c101112 */
[----:B------:R-:W-:-:S03]  /*db30*/  ISETP.LT.OR P5, PT, R35, 0xa9, !P1 ;  /* 0x000000a92300780c */ /* 0x000fc60004fa1670 */
[----:B------:R-:W-:Y:S01]  /*db40*/  @!P3 STG.E.U8 desc[UR18][R26.64+0xa0], R21 ;  /* 0x0000a0151a00b986 */ /* 0x000fe2000c101112 */
[C---:B------:R-:W-:Y:S02]  /*db50*/  ISETP.LT.OR P3, PT, R35.reuse, 0xa9, !P0 ;  /* 0x000000a92300780c */ /* 0x040fe40004761670 */
[----:B0-----:R-:W-:Y:S01]  /*db60*/  F2FP.SATFINITE.E4M3.F32.PACK_AB_MERGE_C R19, RZ, R14, RZ ;  /* 0x0000000eff13723e */ /* 0x001fe200048070ff */
[----:B------:R0:W-:Y:S01]  /*db70*/  @!P4 STG.E.U8 desc[UR18][R26.64+0xa1], R15 ;  /* 0x0000a10f1a00c986 */ /* 0x0001e2000c101112 */
[C---:B------:R-:W-:Y:S02]  /*db80*/  ISETP.LT.OR P4, PT, R35.reuse, 0xaa, !P0 ;  /* 0x000000aa2300780c */ /* 0x040fe40004781670 */
[----:B-1----:R-:W-:Y:S01]  /*db90*/  F2FP.SATFINITE.E4M3.F32.PACK_AB_MERGE_C R17, RZ, R12, RZ ;  /* 0x0000000cff11723e */ /* 0x002fe200048070ff */
        /* <DEDUP_REMOVED lines=15> */
[----:B0-----:R-:W-:Y:S02]  /*dc90*/  F2FP.SATFINITE.E4M3.F32.PACK_AB_MERGE_C R11, RZ, R6, RZ ;  /* 0x00000006ff0b723e */ /* 0x001fe400048070ff */
[C---:B------:R-:W-:Y:S01]  /*dca0*/  ISETP.LT.OR P3, PT, R35.reuse, 0xb9, !P0 ;  /* 0x000000b92300780c */ /* 0x040fe20004761670 */
[----:B------:R0:W-:Y:S01]  /*dcb0*/  @!P4 STG.E.U8 desc[UR18][R26.64+0xb1], R7 ;  /* 0x0000b1071a00c986 */ /* 0x0001e2000c101112 */
[----:B-1----:R-:W-:Y:S02]  /*dcc0*/  F2FP.SATFINITE.E4M3.F32.PACK_AB_MERGE_C R9, RZ, R4, RZ ;  /* 0x00000004ff09723e */ /* 0x002fe400048070ff */
[----:B------:R-:W-:Y:S01]  /*dcd0*/  ISETP.LT.OR P4, PT, R35, 0xba, !P0 ;  /* 0x000000ba2300780c */ /* 0x000fe20004781670 */
[----:B------:R1:W-:Y:S04]  /*dce0*/  @!P6 STG.E.U8 desc[UR18][R24.64+0xb9], R5 ;  /* 0x0000b9051800e986 */ /* 0x0003e8000c101112 */
[----:B------:R2:W-:Y:S01]  /*dcf0*/  @!P5 STG.E.U8 desc[UR18][R24.64+0xb8], R11 ;  /* 0x0000b80b1800d986 */ /* 0x0005e2000c101112 */
[----:B------:R-:W-:Y:S01]  /*dd00*/  FMUL R4, R227, UR20 ;  /* 0x00000014e3047c20 */ /* 0x000fe20008400000 */
[----:B------:R-:W-:-:S02]  /*dd10*/  ISETP.LT.OR P5, PT, R35, 0xc1, !P1 ;  /* 0x000000c12300780c */ /* 0x000fc40004fa1670 */
[----:B0-----:R-:W-:Y:S02]  /*dd20*/  F2FP.SATFINITE.E4M3.F32.PACK_AB_MERGE_C R7, RZ, R3, RZ ;  /* 0x00000003ff07723e */ /* 0x001fe400048070ff */
[----:B-1----:R-:W-:Y:S01]  /*dd30*/  F2FP.SATFINITE.E4M3.F32.PACK_AB_MERGE_C R5, RZ, R0, RZ ;  /* 0x00000000ff05723e */ /* 0x002fe200048070ff */
[----:B---3--:R-:W-:Y:S01]  /*dd40*/  FMUL R0, R222, UR20 ;  /* 0x00000014de007c20 */ /* 0x008fe20008400000 */
[----:B------:R-:W-:Y:S01]  /*dd50*/  ISETP.LT.OR P6, PT, R35, 0xc2, !P1 ;  /* 0x000000c22300780c */ /* 0x000fe20004fc1670 */
[----:B------:R-:W3:Y:S01]  /*dd60*/  LDL.LU R222, [R1+0x20] ;  /* 0x0000200001de7983 */ /* 0x000ee20000300800 */
[----:B--2---:R-:W-:Y:S02]  /*dd70*/  F2FP.SATFINITE.E4M3.F32.PACK_AB_MERGE_C R11, RZ, R2, RZ ;  /* 0x00000002ff0b723e */ /* 0x004fe400048070ff */
[----:B------:R-:W-:Y:S01]  /*dd80*/  F2FP.SATFINITE.E4M3.F32.PACK_AB_MERGE_C R13, RZ, R0, RZ ;  /* 0x00000000ff0d723e */ /* 0x000fe200048070ff */
[----:B----4-:R-:W-:Y:S01]  /*dd90*/  FMUL R0, R224, UR20 ;  /* 0x00000014e0007c20 */ /* 0x010fe20008400000 */
[----:B------:R-:W-:Y:S01]  /*dda0*/  FMUL R2, R225, UR20 ;  /* 0x00000014e1027c20 */ /* 0x000fe20008400000 */
[----:B------:R-:W2:Y:S04]  /*ddb0*/  LDL.LU R224, [R1+0x24] ;  /* 0x0000240001e07983 */ /* 0x000ea80000300800 */
[----:B------:R-:W4:Y:S01]  /*ddc0*/  LDL.LU R225, [R1+0x28] ;  /* 0x0000280001e17983 */ /* 0x000f220000300800 */
[----:B------:R-:W-:-:S03]  /*ddd0*/  FMUL R3, R226, UR20 ;  /* 0x00000014e2037c20 */ /* 0x000fc60008400000 */
[----:B------:R-:W4:Y:S04]  /*dde0*/  LDL.LU R226, [R1+0x2c] ;  /* 0x00002c0001e27983 */ /* 0x000f280000300800 */
[----:B------:R-:W4:Y:S04]  /*ddf0*/  LDL.LU R227, [R1+0x30] ;  /* 0x0000300001e37983 */ /* 0x000f280000300800 */
[----:B------:R-:W-:Y:S01]  /*de00*/  @!P3 STG.E.U8 desc[UR18][R26.64+0xb8], R9 ;  /* 0x0000b8091a00b986 */ /* 0x000fe2000c101112 */
[----:B------:R-:W-:-:S03]  /*de10*/  ISETP.LT.OR P3, PT, R35, 0xc1, !P0 ;  /* 0x000000c12300780c */ /* 0x000fc60004761670 */
[----:B------:R0:W-:Y:S01]  /*de20*/  @!P4 STG.E.U8 desc[UR18][R26.64+0xb9], R7 ;  /* 0x0000b9071a00c986 */ /* 0x0001e2000c101112 */
[----:B------:R-:W-:-:S03]  /*de30*/  ISETP.LT.OR P4, PT, R35, 0xc2, !P0 ;  /* 0x000000c22300780c */ /* 0x000fc60004781670 */
[----:B------:R-:W-:Y:S01]  /*de40*/  @!P5 STG.E.U8 desc[UR18][R24.64+0xc0], R11 ;  /* 0x0000c00b1800d986 */ /* 0x000fe2000c101112 */
[----:B------:R-:W-:-:S03]  /*de50*/  ISETP.LT.OR P5, PT, R35, 0xc9, !P1 ;  /* 0x000000c92300780c */ /* 0x000fc60004fa1670 */
[----:B------:R1:W-:Y:S01]  /*de60*/  @!P6 STG.E.U8 desc[UR18][R24.64+0xc1], R5 ;  /* 0x0000c1051800e986 */ /* 0x0003e2000c101112 */
[----:B0-----:R-:W-:-:S03]  /*de70*/  F2FP.SATFINITE.E4M3.F32.PACK_AB_MERGE_C R7, RZ, R0, RZ ;  /* 0x00000000ff07723e */ /* 0x001fc600048070ff */
[----:B------:R-:W-:Y:S01]  /*de80*/  @!P3 STG.E.U8 desc[UR18][R26.64+0xc0], R13 ;  /* 0x0000c00d1a00b986 */ /* 0x000fe2000c101112 */
[C---:B------:R-:W-:Y:S02]  /*de90*/  ISETP.LT.OR P6, PT, R35.reuse, 0xca, !P1 ;  /* 0x000000ca2300780c */ /* 0x040fe40004fc1670 */
[----:B-1----:R-:W-:Y:S01]  /*dea0*/  F2FP.SATFINITE.E4M3.F32.PACK_AB_MERGE_C R5, RZ, R2, RZ ;  /* 0x00000002ff05723e */ /* 0x002fe200048070ff */
[----:B------:R0:W-:Y:S01]  /*deb0*/  @!P4 STG.E.U8 desc[UR18][R26.64+0xc1], R7 ;  /* 0x0000c1071a00c986 */ /* 0x0001e2000c101112 */
[C---:B------:R-:W-:Y:S02]  /*dec0*/  ISETP.LT.OR P3, PT, R35.reuse, 0xc9, !P0 ;  /* 0x000000c92300780c */ /* 0x040fe40004761670 */
[C---:B------:R-:W-:Y:S01]  /*ded0*/  ISETP.LT.OR P4, PT, R35.reuse, 0xca, !P0 ;  /* 0x000000ca2300780c */ /* 0x040fe20004781670 */
[----:B------:R1:W-:Y:S01]  /*dee0*/  @!P5 STG.E.U8 desc[UR18][R24.64+0xc8], R5 ;  /* 0x0000c8051800d986 */ /* 0x0003e2000c101112 */
[----:B------:R-:W-:Y:S02]  /*def0*/  ISETP.LT.OR P5, PT, R35, 0xd1, !P1 ;  /* 0x000000d12300780c */ /* 0x000fe40004fa1670 */
[----:B------:R-:W-:-:S02]  /*df00*/  F2FP.SATFINITE.E4M3.F32.PACK_AB_MERGE_C R9, RZ, R3, RZ ;  /* 0x00000003ff09723e */ /* 0x000fc400048070ff */
[----:B------:R-:W-:-:S03]  /*df10*/  F2FP.SATFINITE.E4M3.F32.PACK_AB_MERGE_C R11, RZ, R4, RZ ;  /* 0x00000004ff0b723e */ /* 0x000fc600048070ff */
[----:B------:R1:W-:Y:S04]  /*df20*/  @!P6 STG.E.U8 desc[UR18][R24.64+0xc9], R9 ;  /* 0x0000c9091800e986 */ /* 0x0003e8000c101112 */
[----:B------:R-:W-:Y:S01]  /*df30*/  @!P3 STG.E.U8 desc[UR18][R26.64+0xc8], R11 ;  /* 0x0000c80b1a00b986 */ /* 0x000fe2000c101112 */
[----:B------:R-:W-:-:S03]  /*df40*/  FMUL R0, R220, UR20 ;  /* 0x00000014dc007c20 */ /* 0x000fc60008400000 */
[----:B------:R-:W4:Y:S02]  /*df50*/  LDL.LU R220, [R1+0x34] ;  /* 0x0000340001dc7983 */ /* 0x000f240000300800 */
[----:B0-----:R-:W-:Y:S01]  /*df60*/  F2FP.SATFINITE.E4M3.F32.PACK_AB_MERGE_C R7, RZ, R0, RZ ;  /* 0x00000000ff07723e */ /* 0x001fe200048070ff */
[----:B------:R-:W-:Y:S02]  /*df70*/  FMUL R2, R221, UR20 ;  /* 0x00000014dd027c20 */ /* 0x000fe40008400000 */
[----:B------:R-:W4:Y:S03]  /*df80*/  LDL.LU R221, [R1+0x38] ;  /* 0x0000380001dd7983 */ /* 0x000f260000300800 */
[----:B-1----:R-:W-:Y:S01]  /*df90*/  F2FP.SATFINITE.E4M3.F32.PACK_AB_MERGE_C R5, RZ, R2, RZ ;  /* 0x00000002ff05723e */ /* 0x002fe200048070ff */
[----:B------:R-:W-:Y:S04]  /*dfa0*/  @!P4 STG.E.U8 desc[UR18][R26.64+0xc9], R7 ;  /* 0x0000c9071a00c986 */ /* 0x000fe8000c101112 */
[----:B------:R0:W-:Y:S01]  /*dfb0*/  @!P5 STG.E.U8 desc[UR18][R24.64+0xd0], R5 ;  /* 0x0000d0051800d986 */ /* 0x0001e2000c101112 */
[----:B------:R-:W-:-:S03]  /*dfc0*/  FMUL R3, R223, UR20 ;  /* 0x00000014df037c20 */ /* 0x000fc60008400000 */
[----:B------:R-:W4:Y:S02]  /*dfd0*/  LDL.LU R223, [R1+0x3c] ;  /* 0x00003c0001df7983 */ /* 0x000f240000300800 */
[----:B------:R-:W-:Y:S01]  /*dfe0*/  F2FP.SATFINITE.E4M3.F32.PACK_AB_MERGE_C R9, RZ, R3, RZ ;  /* 0x00000003ff09723e */ /* 0x000fe200048070ff */
[----:B---3--:R-:W-:Y:S02]  /*dff0*/  FMUL R0, R222, UR20 ;  /* 0x00000014de007c20 */ /* 0x008fe40008400000 */
[----:B------:R-:W3:Y:S03]  /*e000*/  LDL.LU R222, [R1+0x40] ;  /* 0x0000400001de7983 */ /* 0x000ee60000300800 */
[----:B------:R-:W-:Y:S01]  /*e010*/  F2FP.SATFINITE.E4M3.F32.PACK_AB_MERGE_C R13, RZ, R0, RZ ;  /* 0x00000000ff0d723e */ /* 0x000fe200048070ff */
[----:B--2---:R-:W-:Y:S02]  /*e020*/  FMUL R2, R224, UR20 ;  /* 0x00000014e0027c20 */ /* 0x004fe40008400000 */
[----:B------:R-:W2:Y:S01]  /*e030*/  LDL.LU R224, [R1+0x44] ;  /* 0x0000440001e07983 */ /* 0x000ea20000300800 */
[----:B----4-:R-:W-:-:S03]  /*e040*/  FMUL R0, R225, UR20 ;  /* 0x00000014e1007c20 */ /* 0x010fc60008400000 */
[----:B------:R-:W4:Y:S01]  /*e050*/  LDL.LU R225, [R1+0x48] ;  /* 0x0000480001e17983 */ /* 0x000f220000300800 */
[----:B------:R-:W-:Y:S01]  /*e060*/  FMUL R3, R226, UR20 ;  /* 0x00000014e2037c20 */ /* 0x000fe20008400000 */
[----:B0-----:R-:W-:Y:S02]  /*e070*/  F2FP.SATFINITE.E4M3.F32.PACK_AB_MERGE_C R5, RZ, R0, RZ ;  /* 0x00000000ff05723e */ /* 0x001fe400048070ff */
[----:B------:R-:W4:Y:S01]  /*e080*/  LDL.LU R226, [R1+0x4c] ;  /* 0x00004c0001e27983 */ /* 0x000f220000300800 */
[----:B------:R-:W-:-:S03]  /*e090*/  FMUL R0, R227, UR20 ;  /* 0x00000014e3007c20 */ /* 0x000fc60008400000 */
[----:B------:R-:W4:Y:S01]  /*e0a0*/  LDL.LU R227, [R1+0x50] ;  /* 0x0000500001e37983 */ /* 0x000f220000300800 */
[C---:B------:R-:W-:Y:S02]  /*e0b0*/  ISETP.LT.OR P6, PT, R35.reuse, 0xd2, !P1 ;  /* 0x000000d22300780c */ /* 0x040fe40004fc1670 */
[C---:B------:R-:W-:Y:S01]  /*e0c0*/  ISETP.LT.OR P4, PT, R35.reuse, 0xd2, !P0 ;  /* 0x000000d22300780c */ /* 0x040fe20004781670 */
[----:B------:R-:W4:Y:S01]  /*e0d0*/  LDL.LU R218, [R1+0x54] ;  /* 0x0000540001da7983 */ /* 0x000f220000300800 */
[C---:B------:R-:W-:Y:S02]  /*e0e0*/  ISETP.LT.OR P3, PT, R35.reuse, 0xd1, !P0 ;  /* 0x000000d12300780c */ /* 0x040fe40004761670 */
[----:B------:R-:W-:Y:S02]  /*e0f0*/  ISETP.LT.OR P5, PT, R35, 0xd9, !P1 ;  /* 0x000000d92300780c */ /* 0x000fe40004fa1670 */
[----:B------:R-:W-:Y:S02]  /*e100*/  F2FP.SATFINITE.E4M3.F32.PACK_AB_MERGE_C R7, RZ, R2, RZ ;  /* 0x00000002ff07723e */ /* 0x000fe400048070ff */
[----:B------:R-:W-:-:S03]  /*e110*/  F2FP.SATFINITE.E4M3.F32.PACK_AB_MERGE_C R11, RZ, R0, RZ ;  /* 0x00000000ff0b723e */ /* 0x000fc600048070ff */
[----:B------:R0:W-:Y:S01]  /*e120*/  @!P6 STG.E.U8 desc[UR18][R24.64+0xd1], R9 ;  /* 0x0000d1091800e986 */ /* 0x0001e2000c101112 */
[----:B------:R-:W-:-:S03]  /*e130*/  ISETP.LT.OR P6, PT, R35, 0xda, !P1 ;  /* 0x000000da2300780c */ /* 0x000fc60004fc1670 */
[----:B------:R-:W-:Y:S01]  /*e140*/  @!P4 STG.E.U8 desc[UR18][R26.64+0xd1], R7 ;  /* 0x0000d1071a00c986 */ /* 0x000fe2000c101112 */
[----:B------:R-:W-:-:S03]  /*e150*/  ISETP.LT.OR P4, PT, R35, 0xda, !P0 ;  /* 0x000000da2300780c */ /* 0x000fc60004781670 */
[----:B------:R-:W-:Y:S01]  /*e160*/  @!P3 STG.E.U8 desc[UR18][R26.64+0xd0], R13 ;  /* 0x0000d00d1a00b986 */ /* 0x000fe2000c101112 */
[----:B0-----:R-:W-:-:S03]  /*e170*/  F2FP.SATFINITE.E4M3.F32.PACK_AB_MERGE_C R9, RZ, R3, RZ ;  /* 0x00000003ff09723e */ /* 0x001fc600048070ff */
[----:B------:R0:W-:Y:S04]  /*e180*/  @!P5 STG.E.U8 desc[UR18][R24.64+0xd8], R5 ;  /* 0x0000d8051800d986 */ /* 0x0001e8000c101112 */
[----:B------:R1:W-:Y:S01]  /*e190*/  @!P6 STG.E.U8 desc[UR18][R24.64+0xd9], R9 ;  /* 0x0000d9091800e986 */ /* 0x0003e2000c101112 */
[----:B------:R-:W-:-:S03]  /*e1a0*/  FMUL R0, R220, UR20 ;  /* 0x00000014dc007c20 */ /* 0x000fc60008400000 */
[----:B------:R-:W4:Y:S02]  /*e1b0*/  LDL.LU R220, [R1+0x58] ;  /* 0x0000580001dc7983 */ /* 0x000f240000300800 */
[----:B0-----:R-:W-:Y:S01]  /*e1c0*/  F2FP.SATFINITE.E4M3.F32.PACK_AB_MERGE_C R5, RZ, R0, RZ ;  /* 0x00000000ff05723e */ /* 0x001fe200048070ff */
[----:B------:R-:W-:Y:S02]  /*e1d0*/  FMUL R2, R221, UR20 ;  /* 0x00000014dd027c20 */ /* 0x000fe40008400000 */
[----:B------:R-:W4:Y:S03]  /*e1e0*/  LDL.LU R221, [R1+0x5c] ;  /* 0x00005c0001dd7983 */ /* 0x000f260000300800 */
[----:B------:R-:W-:Y:S01]  /*e1f0*/  F2FP.SATFINITE.E4M3.F32.PACK_AB_MERGE_C R7, RZ, R2, RZ ;  /* 0x00000002ff07723e */ /* 0x000fe200048070ff */
[----:B------:R0:W-:Y:S01]  /*e200*/  @!P4 STG.E.U8 desc[UR18][R26.64+0xd9], R5 ;  /* 0x0000d9051a00c986 */ /* 0x0001e2000c101112 */
[----:B------:R-:W-:-:S03]  /*e210*/  FMUL R3, R223, UR20 ;  /* 0x00000014df037c20 */ /* 0x000fc60008400000 */
[----:B------:R-:W4:Y:S02]  /*e220*/  LDL.LU R223, [R1+0x60] ;  /* 0x0000600001df7983 */ /* 0x000f240000300800 */
[----:B-1----:R-:W-:Y:S01]  /*e230*/  F2FP.SATFINITE.E4M3.F32.PACK_AB_MERGE_C R9, RZ, R3, RZ ;  /* 0x00000003ff09723e */ /* 0x002fe200048070ff */
[----:B---3--:R-:W-:Y:S02]  /*e240*/  FMUL R4, R222, UR20 ;  /* 0x00000014de047c20 */ /* 0x008fe40008400000 */
[----:B------:R-:W3:Y:S01]  /*e250*/  LDL.LU R222, [R1+0x64] ;  /* 0x0000640001de7983 */ /* 0x000ee20000300800 */
[----:B--2---:R-:W-:-:S03]  /*e260*/  FMUL R0, R224, UR20 ;  /* 0x00000014e0007c20 */ /* 0x004fc60008400000 */
[----:B------:R-:W2:Y:S01]  /*e270*/  LDL.LU R224, [R1+0x68] ;  /* 0x0000680001e07983 */ /* 0x000ea20000300800 */
[----:B----4-:R-:W-:Y:S01]  /*e280*/  FMUL R2, R225, UR20 ;  /* 0x00000014e1027c20 */ /* 0x010fe20008400000 */
[----:B0-----:R-:W-:Y:S02]  /*e290*/  F2FP.SATFINITE.E4M3.F32.PACK_AB_MERGE_C R5, RZ, R0, RZ ;  /* 0x00000000ff05723e */ /* 0x001fe400048070ff */
[----:B------:R-:W4:Y:S01]  /*e2a0*/  LDL.LU R225, [R1+0x6c] ;  /* 0x00006c0001e17983 */ /* 0x000f220000300800 */
[----:B------:R-:W-:-:S03]  /*e2b0*/  FMUL R3, R226, UR20 ;  /* 0x00000014e2037c20 */ /* 0x000fc60008400000 */
[----:B------:R-:W4:Y:S01]  /*e2c0*/  LDL.LU R226, [R1+0x70] ;  /* 0x0000700001e27983 */ /* 0x000f220000300800 */
[----:B------:R-:W-:-:S03]  /*e2d0*/  FMUL R0, R227, UR20 ;  /* 0x00000014e3007c20 */ /* 0x000fc60008400000 */
[----:B------:R-:W4:Y:S01]  /*e2e0*/  LDL.LU R227, [R1+0x74] ;  /* 0x0000740001e37983 */ /* 0x000f220000300800 */
[C---:B------:R-:W-:Y:S02]  /*e2f0*/  ISETP.LT.OR P3, PT, R35.reuse, 0xd9, !P0 ;  /* 0x000000d92300780c */ /* 0x040fe40004761670 */
[C---:B------:R-:W-:Y:S02]  /*e300*/  ISETP.LT.OR P5, PT, R35.reuse, 0xe1, !P1 ;  /* 0x000000e12300780c */ /* 0x040fe40004fa1670 */
[C---:B------:R-:W-:Y:S02]  /*e310*/  ISETP.LT.OR P6, PT, R35.reuse, 0xe2, !P1 ;  /* 0x000000e22300780c */ /* 0x040fe40004fc1670 */
[----:B------:R-:W-:-:S07]  /*e320*/  ISETP.LT.OR P4, PT, R35, 0xe2, !P0 ;  /* 0x000000e22300780c */ /* 0x000fce0004781670 */
[----:B------:R-:W-:Y:S01]  /*e330*/  @!P3 STG.E.U8 desc[UR18][R26.64+0xd8], R11 ;  /* 0x0000d80b1a00b986 */ /* 0x000fe2000c101112 */
[----:B------:R-:W-:-:S03]  /*e340*/  ISETP.LT.OR P3, PT, R35, 0xe1, !P0 ;  /* 0x000000e12300780c */ /* 0x000fc60004761670 */
[----:B------:R0:W-:Y:S01]  /*e350*/  @!P5 STG.E.U8 desc[UR18][R24.64+0xe0], R7 ;  /* 0x0000e0071800d986 */ /* 0x0001e2000c101112 */
[----:B------:R-:W-:-:S03]  /*e360*/  ISETP.LT.OR P5, PT, R35, 0xe9, !P1 ;  /* 0x000000e92300780c */ /* 0x000fc60004fa1670 */
[----:B------:R1:W-:Y:S01]  /*e370*/  @!P6 STG.E.U8 desc[UR18][R24.64+0xe1], R9 ;  /* 0x0000e1091800e986 */ /* 0x0003e2000c101112 */
[----:B------:R-:W-:Y:S02]  /*e380*/  ISETP.LT.OR P6, PT, R35, 0xea, !P1 ;  /* 0x000000ea2300780c */ /* 0x000fe40004fc1670 */
[----:B------:R-:W-:Y:S01]  /*e390*/  F2FP.SATFINITE.E4M3.F32.PACK_AB_MERGE_C R13, RZ, R4, RZ ;  /* 0x00000004ff0d723e */ /* 0x000fe200048070ff */
[----:B------:R1:W-:Y:S01]  /*e3a0*/  @!P4 STG.E.U8 desc[UR18][R26.64+0xe1], R5 ;  /* 0x0000e1051a00c986 */ /* 0x0003e2000c101112 */
[----:B0-----:R-:W-:-:S03]  /*e3b0*/  F2FP.SATFINITE.E4M3.F32.PACK_AB_MERGE_C R7, RZ, R2, RZ ;  /* 0x00000002ff07723e */ /* 0x001fc600048070ff */
[----:B------:R-:W-:Y:S01]  /*e3c0*/  @!P3 STG.E.U8 desc[UR18][R26.64+0xe0], R13 ;  /* 0x0000e00d1a00b986 */ /* 0x000fe2000c101112 */
[----:B-1----:R-:W-:-:S03]  /*e3d0*/  F2FP.SATFINITE.E4M3.F32.PACK_AB_MERGE_C R9, RZ, R3, RZ ;  /* 0x00000003ff09723e */ /* 0x002fc600048070ff */
[----:B------:R0:W-:Y:S01]  /*e3e0*/  @!P5 STG.E.U8 desc[UR18][R24.64+0xe8], R7 ;  /* 0x0000e8071800d986 */ /* 0x0001e2000c101112 */
[C---:B------:R-:W-:Y:S02]  /*e3f0*/  ISETP.LT.OR P3, PT, R35.reuse, 0xe9, !P0 ;  /* 0x000000e92300780c */ /* 0x040fe40004761670 */
[C---:B------:R-:W-:Y:S01]  /*e400*/  ISETP.LT.OR P4, PT, R35.reuse, 0xea, !P0 ;  /* 0x000000ea2300780c */ /* 0x040fe20004781670 */
[----:B------:R1:W-:Y:S01]  /*e410*/  @!P6 STG.E.U8 desc[UR18][R24.64+0xe9], R9 ;  /* 0x0000e9091800e986 */ /* 0x0003e2000c101112 */
[C---:B------:R-:W-:Y:S01]  /*e420*/  ISETP.LT.OR P5, PT, R35.reuse, 0xf1, !P1 ;  /* 0x000000f12300780c */ /* 0x040fe20004fa1670 */
[----:B------:R-:W-:Y:S01]  /*e430*/  FMUL R2, R218, UR20 ;  /* 0x00000014da027c20 */ /* 0x000fe20008400000 */
[----:B------:R-:W-:Y:S02]  /*e440*/  ISETP.LT.OR P6, PT, R35, 0xf2, !P1 ;  /* 0x000000f22300780c */ /* 0x000fe40004fc1670 */
[----:B------:R-:W-:Y:S02]  /*e450*/  F2FP.SATFINITE.E4M3.F32.PACK_AB_MERGE_C R11, RZ, R0, RZ ;  /* 0x00000000ff0b723e */ /* 0x000fe400048070ff */
[----:B------:R-:W-:-:S03]  /*e460*/  F2FP.SATFINITE.E4M3.F32.PACK_AB_MERGE_C R5, RZ, R2, RZ ;  /* 0x00000002ff05723e */ /* 0x000fc600048070ff */
[----:B------:R-:W-:Y:S01]  /*e470*/  @!P3 STG.E.U8 desc[UR18][R26.64+0xe8], R11 ;  /* 0x0000e80b1a00b986 */ /* 0x000fe2000c101112 */
[----:B------:R-:W-:-:S03]  /*e480*/  ISETP.LT.OR P3, PT, R35, 0xf1, !P0 ;  /* 0x000000f12300780c */ /* 0x000fc60004761670 */
[----:B------:R-:W-:Y:S01]  /*e490*/  @!P4 STG.E.U8 desc[UR18][R26.64+0xe9], R5 ;  /* 0x0000e9051a00c986 */ /* 0x000fe2000c101112 */
[C---:B------:R-:W-:Y:S02]  /*e4a0*/  ISETP.LT.OR P4, PT, R35.reuse, 0xf9, !P1 ;  /* 0x000000f92300780c */ /* 0x040fe40004f81670 */
[----:B------:R-:W-:Y:S01]  /*e4b0*/  ISETP.LT.OR P1, PT, R35, 0xfa, !P1 ;  /* 0x000000fa2300780c */ /* 0x000fe20004f21670 */
[----:B------:R-:W-:-:S05]  /*e4c0*/  FMUL R0, R220, UR20 ;  /* 0x00000014dc007c20 */ /* 0x000fca0008400000 */
[----:B0-----:R-:W-:-:S05]  /*e4d0*/  F2FP.SATFINITE.E4M3.F32.PACK_AB_MERGE_C R7, RZ, R0, RZ ;  /* 0x00000000ff07723e */ /* 0x001fca00048070ff */
[----:B------:R0:W-:Y:S01]  /*e4e0*/  @!P5 STG.E.U8 desc[UR18][R24.64+0xf0], R7 ;  /* 0x0000f0071800d986 */ /* 0x0001e2000c101112 */
[----:B------:R-:W-:-:S05]  /*e4f0*/  FMUL R3, R221, UR20 ;  /* 0x00000014dd037c20 */ /* 0x000fca0008400000 */
[----:B-1----:R-:W-:Y:S02]  /*e500*/  F2FP.SATFINITE.E4M3.F32.PACK_AB_MERGE_C R9, RZ, R3, RZ ;  /* 0x00000003ff09723e */ /* 0x002fe400048070ff */
[----:B------:R-:W-:-:S03]  /*e510*/  ISETP.LT.OR P5, PT, R35, 0xf2, !P0 ;  /* 0x000000f22300780c */ /* 0x000fc600047a1670 */
[----:B------:R1:W-:Y:S01]  /*e520*/  @!P6 STG.E.U8 desc[UR18][R24.64+0xf1], R9 ;  /* 0x0000f1091800e986 */ /* 0x0003e2000c101112 */
[C---:B------:R-:W-:Y:S02]  /*e530*/  ISETP.LT.OR P6, PT, R35.reuse, 0xf9, !P0 ;  /* 0x000000f92300780c */ /* 0x040fe400047c1670 */
[----:B------:R-:W-:Y:S01]  /*e540*/  ISETP.LT.OR P0, PT, R35, 0xfa, !P0 ;  /* 0x000000fa2300780c */ /* 0x000fe20004701670 */
[----:B------:R-:W-:-:S05]  /*e550*/  FMUL R0, R223, UR20 ;  /* 0x00000014df007c20 */ /* 0x000fca0008400000 */
[----:B------:R-:W-:-:S05]  /*e560*/  F2FP.SATFINITE.E4M3.F32.PACK_AB_MERGE_C R13, RZ, R0, RZ ;  /* 0x00000000ff0d723e */ /* 0x000fca00048070ff */
[----:B------:R0:W-:Y:S01]  /*e570*/  @!P3 STG.E.U8 desc[UR18][R26.64+0xf0], R13 ;  /* 0x0000f00d1a00b986 */ /* 0x0001e2000c101112 */
[----:B---3--:R-:W-:Y:S01]  /*e580*/  FMUL R0, R222, UR20 ;  /* 0x00000014de007c20 */ /* 0x008fe20008400000 */
[----:B--2---:R-:W-:Y:S01]  /*e590*/  FMUL R2, R224, UR20 ;  /* 0x00000014e0027c20 */ /* 0x004fe20008400000 */
[----:B----4-:R-:W-:-:S03]  /*e5a0*/  FMUL R3, R225, UR20 ;  /* 0x00000014e1037c20 */ /* 0x010fc60008400000 */
[----:B0-----:R-:W-:Y:S01]  /*e5b0*/  F2FP.SATFINITE.E4M3.F32.PACK_AB_MERGE_C R7, RZ, R0, RZ ;  /* 0x00000000ff07723e */ /* 0x001fe200048070ff */
[----:B------:R-:W-:Y:S01]  /*e5c0*/  FMUL R4, R226, UR20 ;  /* 0x00000014e2047c20 */ /* 0x000fe20008400000 */
[----:B------:R-:W-:Y:S01]  /*e5d0*/  FMUL R5, R227, UR20 ;  /* 0x00000014e3057c20 */ /* 0x000fe20008400000 */
[----:B-1----:R-:W-:Y:S02]  /*e5e0*/  F2FP.SATFINITE.E4M3.F32.PACK_AB_MERGE_C R9, RZ, R2, RZ ;  /* 0x00000002ff09723e */ /* 0x002fe400048070ff */
[----:B------:R-:W-:Y:S02]  /*e5f0*/  F2FP.SATFINITE.E4M3.F32.PACK_AB_MERGE_C R3, RZ, R3, RZ ;  /* 0x00000003ff03723e */ /* 0x000fe400048070ff */
[----:B------:R-:W-:Y:S02]  /*e600*/  F2FP.SATFINITE.E4M3.F32.PACK_AB_MERGE_C R11, RZ, R4, RZ ;  /* 0x00000004ff0b723e */ /* 0x000fe400048070ff */
[----:B------:R-:W-:Y:S01]  /*e610*/  F2FP.SATFINITE.E4M3.F32.PACK_AB_MERGE_C R5, RZ, R5, RZ ;  /* 0x00000005ff05723e */ /* 0x000fe200048070ff */
[----:B------:R0:W-:Y:S04]  /*e620*/  @!P5 STG.E.U8 desc[UR18][R26.64+0xf1], R7 ;  /* 0x0000f1071a00d986 */ /* 0x0001e8000c101112 */
[----:B------:R0:W-:Y:S04]  /*e630*/  @!P4 STG.E.U8 desc[UR18][R24.64+0xf8], R9 ;  /* 0x0000f8091800c986 */ /* 0x0001e8000c101112 */
[----:B------:R0:W-:Y:S04]  /*e640*/  @!P1 STG.E.U8 desc[UR18][R24.64+0xf9], R3 ;  /* 0x0000f90318009986 */ /* 0x0001e8000c101112 */
[----:B------:R0:W-:Y:S04]  /*e650*/  @!P6 STG.E.U8 desc[UR18][R26.64+0xf8], R11 ;  /* 0x0000f80b1a00e986 */ /* 0x0001e8000c101112 */
[----:B------:R0:W-:Y:S02]  /*e660*/  @!P0 STG.E.U8 desc[UR18][R26.64+0xf9], R5 ;  /* 0x0000f9051a008986 */ /* 0x0001e4000c101112 */
.L_x_296:
[----:B------:R-:W-:Y:S05]  /*e670*/  BSYNC B0 ;  /* 0x0000000000007941 */ /* 0x000fea0003800000 */
.L_x_38:
[----:B0-----:R-:W2:Y:S04]  /*e680*/  LDL.LU R3, [R1+0x80] ;  /* 0x0000800001037983 */ /* 0x001ea80000300800 */
[----:B-----5:R-:W2:Y:S01]  /*e690*/  LDL.LU R2, [R1+0x84] ;  /* 0x0000840001027983 */ /* 0x020ea20000300800 */
[----:B------:R-:W-:Y:S01]  /*e6a0*/  ULDC UR6, c[0x0][0xc] ;  /* 0x0000030000067ab9 */ /* 0x000fe20000000800 */
[----:B------:R-:W-:Y:S01]  /*e6b0*/  ULDC UR7, c[0x0][0x10] ;  /* 0x0000040000077ab9 */ /* 0x000fe20000000800 */
[----:B------:R-:W2:Y:S01]  /*e6c0*/  LDC R5, c[0x0][0x14] ;  /* 0x00000500ff057b82 */ /* 0x000ea20000000800 */
[----:B------:R-:W-:Y:S01]  /*e6d0*/  UIMAD.WIDE.U32 UR6, UR6, UR7, URZ ;  /* 0x00000007060672a5 */ /* 0x000fe2000f8e003f */
[----:B------:R-:W-:Y:S01]  /*e6e0*/  PRMT R0, RZ, 0x7610, R0 ;  /* 0x00007610ff007816 */ /* 0x000fe20000000000 */
[----:B------:R-:W-:-:S04]  /*e6f0*/  UMOV UR23, 0xffffffff ;  /* 0xffffffff00177882 */ /* 0x000fc80000000000 */
[----:B--2---:R-:W-:-:S04]  /*e700*/  IMAD.WIDE.U32 R2, R5, UR6, R2 ;  /* 0x0000000605027c25 */ /* 0x004fc8000f8e0002 */
[----:B------:R-:W-:Y:S01]  /*e710*/  IMAD R5, R5, UR7, RZ ;  /* 0x0000000705057c24 */ /* 0x000fe2000f8e02ff */
[----:B------:R-:W-:Y:S01]  /*e720*/  ULDC.64 UR6, c[0x0][0x650] ;  /* 0x0001940000067ab9 */ /* 0x000fe20000000a00 */
[----:B------:R-:W-:Y:S01]  /*e730*/  IMAD.MOV.U32 R19, RZ, RZ, R2 ;  /* 0x000000ffff137224 */ /* 0x000fe200078e0002 */
[----:B------:R-:W-:Y:S01]  /*e740*/  ISETP.GE.U32.AND P0, PT, R2, UR6, PT ;  /* 0x0000000602007c0c */ /* 0x000fe2000bf06070 */
[----:B------:R-:W-:Y:S02]  /*e750*/  IMAD.IADD R22, R3, 0x1, R5 ;  /* 0x0000000103167824 */ /* 0x000fe400078e0205 */
[----:B------:R-:W-:-:S03]  /*e760*/  IMAD.MOV.U32 R2, RZ, RZ, -0x1 ;  /* 0xffffffffff027424 */ /* 0x000fc600078e00ff */
[----:B------:R0:W-:Y:S01]  /*e770*/  STL [R1+0x80], R22 ;  /* 0x0000801601007387 */ /* 0x0001e20000100800 */
[----:B------:R-:W-:-:S03]  /*e780*/  ISETP.GE.U32.AND.EX P0, PT, R22, UR7, PT, P0 ;  /* 0x0000000716007c0c */ /* 0x000fc6000bf06100 */
[----:B------:R0:W-:Y:S04]  /*e790*/  STL [R1+0x84], R19 ;  /* 0x0000841301007387 */ /* 0x0001e80000100800 */
[----:B------:R0:W-:Y:S06]  /*e7a0*/  STL [R1+0x88], R2 ;  /* 0x0000880201007387 */ /* 0x0001ec0000100800 */
[----:B------:R-:W-:Y:S05]  /*e7b0*/  @P0 BRA `(.L_x_297) ;  /* 0x00000004006c0947 */ /* 0x000fea0003800000 */
[----:B------:R-:W2:Y:S01]  /*e7c0*/  S2R R14, SR_CTAID.X ;  /* 0x00000000000e7919 */ /* 0x000ea20000002500 */
[----:B------:R-:W5:Y:S01]  /*e7d0*/  LDC.64 R8, c[0x0][0x628] ;  /* 0x00018a00ff087b82 */ /* 0x000f620000000a00 */
[----:B------:R-:W-:Y:S01]  /*e7e0*/  ULDC UR6, c[0x0][0x150] ;  /* 0x0000540000067ab9 */ /* 0x000fe20000000800 */
[----:B------:R-:W-:Y:S01]  /*e7f0*/  IMAD.MOV.U32 R6, RZ, RZ, R19 ;  /* 0x000000ffff067224 */ /* 0x000fe200078e0013 */
[----:B------:R-:W0:Y:S01]  /*e800*/  S2R R16, SR_CTAID.Y ;  /* 0x0000000000107919 */ /* 0x000e220000002600 */
[----:B------:R-:W-:-:S04]  /*e810*/  IMAD.MOV.U32 R7, RZ, RZ, R22 ;  /* 0x000000ffff077224 */ /* 0x000fc800078e0016 */
[----:B------:R-:W0:Y:S08]  /*e820*/  LDC R17, c[0x0][0x144] ;  /* 0x00005100ff117b82 */ /* 0x000e300000000800 */
[----:B------:R-:W0:Y:S08]  /*e830*/  LDC R10, c[0x0][0x630] ;  /* 0x00018c00ff0a7b82 */ /* 0x000e300000000800 */
[----:B------:R-:W0:Y:S01]  /*e840*/  LDC.64 R12, c[0x0][0x620] ;  /* 0x00018800ff0c7b82 */ /* 0x000e220000000a00 */
[----:B-----5:R-:W-:-:S04]  /*e850*/  ISETP.NE.U32.AND P0, PT, R8, RZ, PT ;  /* 0x000000ff0800720c */ /* 0x020fc80003f05070 */
[----:B------:R-:W-:Y:S02]  /*e860*/  ISETP.NE.AND.EX P0, PT, R9, RZ, PT, P0 ;  /* 0x000000ff0900720c */ /* 0x000fe40003f05300 */
[----:B--2---:R-:W-:-:S05]  /*e870*/  I2FP.F32.U32 R0, R14 ;  /* 0x0000000e00007245 */ /* 0x004fca0000201000 */
[----:B------:R-:W-:-:S04]  /*e880*/  FMUL R0, R0, UR6 ;  /* 0x0000000600007c20 */ /* 0x000fc80008400000 */
[----:B------:R2:W0:Y:S02]  /*e890*/  F2I.U32.TRUNC.NTZ R15, R0 ;  /* 0x00000000000f7305 */ /* 0x000424000020f000 */
[----:B------:R-:W-:Y:S05]  /*e8a0*/  @!P0 BRA `(.L_x_298) ;  /* 0x0000000000288947 */ /* 0x000fea0003800000 */
[----:B--2---:R-:W2:Y:S02]  /*e8b0*/  LDC R0, c[0x0][0x634] ;  /* 0x00018d00ff007b82 */ /* 0x004ea40000000800 */
[----:B--2---:R-:W-:-:S05]  /*e8c0*/  IADD3 R7, P0, R19, R0, RZ ;  /* 0x0000000013077210 */ /* 0x004fca0007f1e0ff */
[----:B------:R-:W-:-:S04]  /*e8d0*/  IMAD.X R11, RZ, RZ, R22, P0 ;  /* 0x000000ffff0b7224 */ /* 0x000fc800000e0616 */
[----:B0-----:R-:W-:-:S04]  /*e8e0*/  IMAD.WIDE.U32 R2, R11, R8, RZ ;  /* 0x000000080b027225 */ /* 0x001fc800078e00ff */
[----:B------:R-:W-:-:S04]  /*e8f0*/  IMAD.WIDE.U32 R4, P0, R7, R9, R2 ;  /* 0x0000000907047225 */ /* 0x000fc80007800002 */
[----:B------:R-:W-:-:S04]  /*e900*/  IMAD.WIDE.U32 R2, R7, R8, RZ ;  /* 0x0000000807027225 */ /* 0x000fc800078e00ff */
[----:B------:R-:W-:Y:S01]  /*e910*/  IMAD.X R7, RZ, RZ, RZ, P0 ;  /* 0x000000ffff077224 */ /* 0x000fe200000e06ff */
[----:B------:R-:W-:Y:S01]  /*e920*/  IADD3 RZ, P0, R3, R4, RZ ;  /* 0x0000000403ff7210 */ /* 0x000fe20007f1e0ff */
[----:B------:R-:W-:-:S04]  /*e930*/  IMAD.MOV.U32 R6, RZ, RZ, R5 ;  /* 0x000000ffff067224 */ /* 0x000fc800078e0005 */
[----:B------:R-:W-:-:S08]  /*e940*/  IMAD.WIDE.U32.X R6, R11, R9, R6, P0 ;  /* 0x000000090b067225 */ /* 0x000fd000000e0406 */
.L_x_298:
[-CC-:B0-----:R-:W-:Y:S01]  /*e950*/  SHF.R.U64 R24, R6, R10.reuse, R7.reuse ;  /* 0x0000000a06187219 */ /* 0x181fe20000001207 */
[----:B------:R-:W0:Y:S01]  /*e960*/  LDC.64 R20, c[0x0][0x640] ;  /* 0x00019000ff147b82 */ /* 0x000e220000000a00 */
[----:B--2---:R-:W-:Y:S01]  /*e970*/  SHF.R.U32.HI R0, RZ, R10, R7 ;  /* 0x0000000aff007219 */ /* 0x004fe20000011607 */
[----:B------:R-:W-:Y:S01]  /*e980*/  IMAD.MOV.U32 R2, RZ, RZ, R19 ;  /* 0x000000ffff027224 */ /* 0x000fe200078e0013 */
[----:B------:R-:W-:Y:S01]  /*e990*/  IADD3 R5, P0, RZ, -R24, RZ ;  /* 0x80000018ff057210 */ /* 0x000fe20007f1e0ff */
[----:B------:R-:W-:Y:S01]  /*e9a0*/  IMAD.MOV R15, RZ, RZ, -R15 ;  /* 0x000000ffff0f7224 */ /* 0x000fe200078e0a0f */
[----:B------:R-:W-:Y:S01]  /*e9b0*/  ULDC UR6, c[0x0][0x154] ;  /* 0x0000550000067ab9 */ /* 0x000fe20000000800 */
[----:B------:R-:W-:Y:S02]  /*e9c0*/  IMAD.MOV.U32 R7, RZ, RZ, 0x1 ;  /* 0x00000001ff077424 */ /* 0x000fe400078e00ff */
[----:B------:R-:W2:Y:S01]  /*e9d0*/  LDC R4, c[0x0][0x618] ;  /* 0x00018600ff047b82 */ /* 0x000ea20000000800 */
[----:B------:R-:W-:-:S02]  /*e9e0*/  IMAD.X R3, RZ, RZ, ~R0, P0 ;  /* 0x000000ffff037224 */ /* 0x000fc400000e0e00 */
[----:B------:R-:W-:Y:S02]  /*e9f0*/  IMAD R15, R17, R15, R14 ;  /* 0x0000000f110f7224 */ /* 0x000fe400078e020e */
[-C--:B------:R-:W-:Y:S02]  /*ea00*/  IMAD R0, R3, R12.reuse, RZ ;  /* 0x0000000c03007224 */ /* 0x080fe400078e02ff */
[----:B------:R-:W-:Y:S01]  /*ea10*/  IMAD.MOV.U32 R3, RZ, RZ, R22 ;  /* 0x000000ffff037224 */ /* 0x000fe200078e0016 */
[----:B------:R-:W5:Y:S01]  /*ea20*/  LDC R6, c[0x0][0x608] ;  /* 0x00018200ff067b82 */ /* 0x000f620000000800 */
[----:B------:R-:W-:-:S04]  /*ea30*/  IMAD.WIDE.U32 R2, R5, R12, R2 ;  /* 0x0000000c05027225 */ /* 0x000fc800078e0002 */
[----:B------:R-:W-:-:S03]  /*ea40*/  IMAD R5, R5, R13, R0 ;  /* 0x0000000d05057224 */ /* 0x000fc600078e0200 */
[----:B------:R-:W1:Y:S01]  /*ea50*/  LDC R18, c[0x0][0x658] ;  /* 0x00019600ff127b82 */ /* 0x000e620000000800 */
[----:B------:R-:W-:Y:S01]  /*ea60*/  I2FP.F32.U32 R0, R16 ;  /* 0x0000001000007245 */ /* 0x000fe20000201000 */
[----:B------:R-:W-:Y:S01]  /*ea70*/  IMAD.IADD R3, R3, 0x1, R5 ;  /* 0x0000000103037824 */ /* 0x000fe200078e0205 */
[----:B0-----:R-:W-:Y:S01]  /*ea80*/  ISETP.NE.U32.AND P0, PT, R20, RZ, PT ;  /* 0x000000ff1400720c */ /* 0x001fe20003f05070 */
[----:B------:R-:W-:Y:S02]  /*ea90*/  IMAD.MOV.U32 R5, RZ, RZ, -0x1 ;  /* 0xffffffffff057424 */ /* 0x000fe400078e00ff */
[----:B------:R-:W-:Y:S02]  /*eaa0*/  FMUL R0, R0, UR6 ;  /* 0x0000000600007c20 */ /* 0x000fe40008400000 */
[----:B------:R-:W0:Y:S01]  /*eab0*/  LDC R13, c[0x0][0x148] ;  /* 0x00005200ff0d7b82 */ /* 0x000e220000000800 */
[----:B--2---:R-:W-:Y:S01]  /*eac0*/  SHF.R.U64 R10, R2, R4, R3 ;  /* 0x00000004020a7219 */ /* 0x004fe20000001203 */
[----:B------:R2:W0:Y:S01]  /*ead0*/  F2I.U32.TRUNC.NTZ R12, R0 ;  /* 0x00000000000c7305 */ /* 0x000422000020f000 */
[----:B------:R-:W-:-:S02]  /*eae0*/  ISETP.NE.AND.EX P0, PT, R21, RZ, PT, P0 ;  /* 0x000000ff1500720c */ /* 0x000fc40003f05300 */
[----:B------:R-:W-:-:S03]  /*eaf0*/  SHF.R.U32.HI R3, RZ, R4, R3 ;  /* 0x00000004ff037219 */ /* 0x000fc60000011603 */
[----:B------:R-:W0:Y:S01]  /*eb00*/  LDC R14, c[0x0][0x600] ;  /* 0x00018000ff0e7b82 */ /* 0x000e220000000800 */
[-CC-:B-----5:R-:W-:Y:S02]  /*eb10*/  SHF.R.U64 R8, R10, R6.reuse, R3.reuse ;  /* 0x000000060a087219 */ /* 0x1a0fe40000001203 */
[----:B------:R-:W-:-:S05]  /*eb20*/  SHF.R.U32.HI R3, RZ, R6, R3 ;  /* 0x00000006ff037219 */ /* 0x000fca0000011603 */
[----:B------:R-:W0:Y:S01]  /*eb30*/  LDC R19, c[0x0][0x648] ;  /* 0x00019200ff137b82 */ /* 0x000e220000000800 */
[-CC-:B-1----:R-:W-:Y:S02]  /*eb40*/  SHF.R.U64 R11, R8, R18.reuse, R3.reuse ;  /* 0x00000012080b7219 */ /* 0x182fe40000001203 */
[-C--:B------:R-:W-:Y:S02]  /*eb50*/  SHF.L.U32 R5, R5, R18.reuse, RZ ;  /* 0x0000001205057219 */ /* 0x080fe400000006ff */
[-C--:B------:R-:W-:Y:S01]  /*eb60*/  SHF.R.U32.HI R3, RZ, R18.reuse, R3 ;  /* 0x00000012ff037219 */ /* 0x080fe20000011603 */
[----:B------:R-:W-:Y:S01]  /*eb70*/  IMAD.MOV.U32 R2, RZ, RZ, R11 ;  /* 0x000000ffff027224 */ /* 0x000fe200078e000b */
[----:B------:R-:W-:Y:S01]  /*eb80*/  SHF.L.U32 R34, R7, R18, RZ ;  /* 0x0000001207227219 */ /* 0x000fe200000006ff */
[----:B------:R-:W1:Y:S01]  /*eb90*/  LDC R22, c[0x0][0x638] ;  /* 0x00018e00ff167b82 */ /* 0x000e620000000800 */
[----:B------:R-:W-:-:S07]  /*eba0*/  LOP3.LUT R17, RZ, R5, RZ, 0x33, !PT ;  /* 0x00000005ff117212 */ /* 0x000fce00078e33ff */
[----:B------:R-:W0:Y:S01]  /*ebb0*/  LDC R23, c[0x0][0x610] ;  /* 0x00018400ff177b82 */ /* 0x000e220000000800 */
[----:B--2---:R-:W-:Y:S05]  /*ebc0*/  @!P0 BRA `(.L_x_299) ;  /* 0x0000000000288947 */ /* 0x004fea0003800000 */
[----:B------:R-:W2:Y:S02]  /*ebd0*/  LDC R0, c[0x0][0x64c] ;  /* 0x00019300ff007b82 */ /* 0x000ea40000000800 */
[----:B--2---:R-:W-:-:S05]  /*ebe0*/  IADD3 R7, P0, R11, R0, RZ ;  /* 0x000000000b077210 */ /* 0x004fca0007f1e0ff */
        /* <DEDUP_REMOVED lines=8> */
.L_x_299:
[----:B0-----:R-:W-:Y:S01]  /*ec70*/  SHF.R.U64 R0, R2, R19, R3 ;  /* 0x0000001302007219 */ /* 0x001fe20000001203 */
[----:B------:R-:W-:Y:S01]  /*ec80*/  VIADD R3, R14, 0xffffffff ;  /* 0xffffffff0e037836 */ /* 0x000fe20000000000 */
[----:B------:R-:W-:Y:S01]  /*ec90*/  LOP3.LUT R5, R8, R17, RZ, 0xc0, !PT ;  /* 0x0000001108057212 */ /* 0x000fe200078ec0ff */
[----:B------:R-:W-:Y:S01]  /*eca0*/  IMAD.MOV R12, RZ, RZ, -R12 ;  /* 0x000000ffff0c7224 */ /* 0x000fe200078e0a0c */
[----:B------:R-:W-:Y:S01]  /*ecb0*/  R2UR UR23, R24 ;  /* 0x00000000181772ca */ /* 0x000fe200000e0000 */
[----:B------:R-:W-:Y:S01]  /*ecc0*/  IMAD.MOV R2, RZ, RZ, -R0 ;  /* 0x000000ffff027224 */ /* 0x000fe200078e0a00 */
[----:B------:R-:W-:Y:S01]  /*ecd0*/  LOP3.LUT R3, R10, R3, RZ, 0xc0, !PT ;  /* 0x000000030a037212 */ /* 0x000fe200078ec0ff */
[----:B------:R-:W-:Y:S02]  /*ece0*/  IMAD R34, R34, R0, R5 ;  /* 0x0000000022227224 */ /* 0x000fe400078e0205 */
[----:B------:R-:W-:Y:S02]  /*ecf0*/  @P2 IMAD R15, R13, R12, R16 ;  /* 0x0000000c0d0f2224 */ /* 0x000fe400078e0210 */
[----:B-1----:R-:W-:-:S02]  /*ed00*/  IMAD R0, R2, R22, R11 ;  /* 0x0000001602007224 */ /* 0x002fc400078e020b */
[----:B------:R-:W-:Y:S02]  /*ed10*/  IMAD R34, R34, R23, R15 ;  /* 0x0000001722227224 */ /* 0x000fe400078e020f */
[----:B------:R-:W-:Y:S02]  /*ed20*/  IMAD R3, R0, R14, R3 ;  /* 0x0000000e00037224 */ /* 0x000fe400078e0203 */
[----:B------:R-:W-:-:S03]  /*ed30*/  IMAD.MOV.U32 R0, RZ, RZ, 0x1 ;  /* 0x00000001ff007424 */ /* 0x000fc600078e00ff */
[----:B------:R-:W-:Y:S02]  /*ed40*/  SEL R2, R3, R34, !P2 ;  /* 0x0000002203027207 */ /* 0x000fe40005000000 */
[----:B------:R-:W-:-:S03]  /*ed50*/  SEL R34, R34, R3, !P2 ;  /* 0x0000000322227207 */ /* 0x000fc60005000000 */
[----:B------:R2:W-:Y:S04]  /*ed60*/  STL [R1+0x88], R2 ;  /* 0x0000880201007387 */ /* 0x0005e80000100800 */
.L_x_297:
[----:B------:R0:W-:Y:S01]  /*ed70*/  STL [R1+0x8c], R34 ;  /* 0x00008c2201007387 */ /* 0x0001e20000100800 */
[----:B------:R-:W-:-:S13]  /*ed80*/  LOP3.LUT P0, RZ, R0, 0xff, RZ, 0xc0, !PT ;  /* 0x000000ff00ff7812 */ /* 0x000fda000780c0ff */
[----:B0-----:R-:W-:Y:S05]  /*ed90*/  @P0 BRA `(.L_x_300) ;  /* 0xffffff2400d80947 */ /* 0x001fea000383ffff */
[----:B------:R-:W-:Y:S05]  /*eda0*/  EXIT ;  /* 0x000000000000794d */ /* 0x000fea0003800000 */
.L_x_8:
[----:B------:R-:W2:Y:S01]  /*edb0*/  LDL R22, [R1+0x84] ;  /* 0x0000840001167983 */ /* 0x000ea20000100800 */
[----:B------:R-:W-:-:S03]  /*edc0*/  ULDC.64 UR4, c[0x0][0x650] ;  /* 0x0001940000047ab9 */ /* 0x000fc60000000a00 */
[----:B0-----:R-:W3:Y:S01]  /*edd0*/  LDL R23, [R1+0x80] ;  /* 0x0000800001177983 */ /* 0x001ee20000100800 */
[----:B------:R-:W-:Y:S01]  /*ede0*/  PRMT R4, RZ, 0x7610, R4 ;  /* 0x00007610ff047816 */ /* 0x000fe20000000004 */
[----:B------:R-:W-:Y:S02]  /*edf0*/  IMAD.MOV.U32 R5, RZ, RZ, -0x1 ;  /* 0xffffffffff057424 */ /* 0x000fe400078e00ff */
[----:B------:R-:W-:Y:S02]  /*ee00*/  IMAD.MOV.U32 R7, RZ, RZ, -0x1 ;  /* 0xffffffffff077424 */ /* 0x000fe400078e00ff */
[----:B------:R-:W-:Y:S01]  /*ee10*/  IMAD.MOV.U32 R6, RZ, RZ, -0x1 ;  /* 0xffffffffff067424 */ /* 0x000fe200078e00ff */
[----:B--2---:R-:W-:-:S04]  /*ee20*/  ISETP.GE.U32.AND P0, PT, R22, UR4, PT ;  /* 0x0000000416007c0c */ /* 0x004fc8000bf06070 */
[----:B---3--:R-:W-:-:S13]  /*ee30*/  ISETP.GE.U32.AND.EX P0, PT, R23, UR5, PT, P0 ;  /* 0x0000000517007c0c */ /* 0x008fda000bf06100 */
[----:B------:R-:W-:Y:S05]  /*ee40*/  @P0 BRA `(.L_x_301) ;  /* 0x00000004002c0947 */ /* 0x000fea0003800000 */
[----:B------:R-:W0:Y:S01]  /*ee50*/  LDC.64 R14, c[0x0][0x628] ;  /* 0x00018a00ff0e7b82 */ /* 0x000e220000000a00 */
[----:B------:R-:W-:Y:S02]  /*ee60*/  IMAD.MOV.U32 R8, RZ, RZ, R22 ;  /* 0x000000ffff087224 */ /* 0x000fe400078e0016 */
[----:B------:R-:W-:-:S05]  /*ee70*/  IMAD.MOV.U32 R9, RZ, RZ, R23 ;  /* 0x000000ffff097224 */ /* 0x000fca00078e0017 */
[----:B------:R-:W1:Y:S08]  /*ee80*/  LDC R10, c[0x0][0x630] ;  /* 0x00018c00ff0a7b82 */ /* 0x000e700000000800 */
[----:B------:R-:W2:Y:S01]  /*ee90*/  LDC.64 R16, c[0x0][0x620] ;  /* 0x00018800ff107b82 */ /* 0x000ea20000000a00 */
[----:B0-----:R-:W-:-:S04]  /*eea0*/  ISETP.NE.U32.AND P0, PT, R14, RZ, PT ;  /* 0x000000ff0e00720c */ /* 0x001fc80003f05070 */
[----:B------:R-:W-:-:S13]  /*eeb0*/  ISETP.NE.AND.EX P0, PT, R15, RZ, PT, P0 ;  /* 0x000000ff0f00720c */ /* 0x000fda0003f05300 */
[----:B-12---:R-:W-:Y:S05]  /*eec0*/  @!P0 BRA `(.L_x_302) ;  /* 0x0000000000288947 */ /* 0x006fea0003800000 */
[----:B------:R-:W0:Y:S02]  /*eed0*/  LDC R4, c[0x0][0x634] ;  /* 0x00018d00ff047b82 */ /* 0x000e240000000800 */
[----:B0-----:R-:W-:-:S05]  /*eee0*/  IADD3 R9, P0, R22, R4, RZ ;  /* 0x0000000416097210 */ /* 0x001fca0007f1e0ff */
        /* <DEDUP_REMOVED lines=8> */
.L_x_302:
[----:B------:R-:W0:Y:S01]  /*ef70*/  LDC.64 R20, c[0x0][0x640] ;  /* 0x00019000ff147b82 */ /* 0x000e220000000a00 */
[-CC-:B------:R-:W-:Y:S02]  /*ef80*/  SHF.R.U64 R14, R8, R10.reuse, R9.reuse ;  /* 0x0000000a080e7219 */ /* 0x180fe40000001209 */
[----:B------:R-:W-:Y:S02]  /*ef90*/  SHF.R.U32.HI R4, RZ, R10, R9 ;  /* 0x0000000aff047219 */ /* 0x000fe40000011609 */
[----:B------:R-:W-:-:S03]  /*efa0*/  IADD3 R7, P0, RZ, -R14, RZ ;  /* 0x8000000eff077210 */ /* 0x000fc60007f1e0ff */
[----:B------:R-:W1:Y:S02]  /*efb0*/  LDC R8, c[0x0][0x618] ;  /* 0x00018600ff087b82 */ /* 0x000e640000000800 */
[----:B------:R-:W-:Y:S02]  /*efc0*/  IMAD.X R5, RZ, RZ, ~R4, P0 ;  /* 0x000000ffff057224 */ /* 0x000fe400000e0e04 */
[----:B------:R-:W-:Y:S02]  /*efd0*/  IMAD.MOV.U32 R4, RZ, RZ, R22 ;  /* 0x000000ffff047224 */ /* 0x000fe400078e0016 */
[-C--:B------:R-:W-:Y:S02]  /*efe0*/  IMAD R6, R5, R16.reuse, RZ ;  /* 0x0000001005067224 */ /* 0x080fe400078e02ff */
[----:B------:R-:W2:Y:S01]  /*eff0*/  LDC R18, c[0x0][0x608] ;  /* 0x00018200ff127b82 */ /* 0x000ea20000000800 */
[----:B------:R-:W-:Y:S02]  /*f000*/  IMAD.MOV.U32 R5, RZ, RZ, R23 ;  /* 0x000000ffff057224 */ /* 0x000fe400078e0017 */
[----:B------:R-:W-:-:S05]  /*f010*/  IMAD.WIDE.U32 R4, R7, R16, R4 ;  /* 0x0000001007047225 */ /* 0x000fca00078e0004 */
[----:B------:R-:W3:Y:S01]  /*f020*/  LDC R19, c[0x0][0x658] ;  /* 0x00019600ff137b82 */ /* 0x000ee20000000800 */
[----:B------:R-:W-:Y:S01]  /*f030*/  IMAD R7, R7, R17, R6 ;  /* 0x0000001107077224 */ /* 0x000fe200078e0206 */
[----:B0-----:R-:W-:Y:S01]  /*f040*/  ISETP.NE.U32.AND P0, PT, R20, RZ, PT ;  /* 0x000000ff1400720c */ /* 0x001fe20003f05070 */
[----:B------:R-:W-:Y:S02]  /*f050*/  IMAD.MOV.U32 R6, RZ, RZ, -0x1 ;  /* 0xffffffffff067424 */ /* 0x000fe400078e00ff */
[----:B------:R-:W-:Y:S01]  /*f060*/  IMAD.IADD R5, R5, 0x1, R7 ;  /* 0x0000000105057824 */ /* 0x000fe200078e0207 */
[----:B------:R-:W-:Y:S02]  /*f070*/  ISETP.NE.AND.EX P0, PT, R21, RZ, PT, P0 ;  /* 0x000000ff1500720c */ /* 0x000fe40003f05300 */
[----:B------:R-:W0:Y:S02]  /*f080*/  LDC R17, c[0x0][0x600] ;  /* 0x00018000ff117b82 */ /* 0x000e240000000800 */
[----:B-1----:R-:W-:-:S02]  /*f090*/  SHF.R.U64 R10, R4, R8, R5 ;  /* 0x00000008040a7219 */ /* 0x002fc40000001205 */
[----:B------:R-:W-:-:S04]  /*f0a0*/  SHF.R.U32.HI R5, RZ, R8, R5 ;  /* 0x00000008ff057219 */ /* 0x000fc80000011605 */
[----:B------:R-:W1:Y:S01]  /*f0b0*/  LDC R22, c[0x0][0x648] ;  /* 0x00019200ff167b82 */ /* 0x000e620000000800 */
[-CC-:B--2---:R-:W-:Y:S02]  /*f0c0*/  SHF.R.U64 R15, R10, R18.reuse, R5.reuse ;  /* 0x000000120a0f7219 */ /* 0x184fe40000001205 */
[----:B------:R-:W-:Y:S01]  /*f0d0*/  SHF.R.U32.HI R4, RZ, R18, R5 ;  /* 0x00000012ff047219 */ /* 0x000fe20000011605 */
[----:B------:R-:W-:-:S04]  /*f0e0*/  IMAD.MOV.U32 R18, RZ, RZ, 0x1 ;  /* 0x00000001ff127424 */ /* 0x000fc800078e00ff */
[----:B------:R-:W2:Y:S01]  /*f0f0*/  LDC R23, c[0x0][0x638] ;  /* 0x00018e00ff177b82 */ /* 0x000ea20000000800 */
[-CC-:B---3--:R-:W-:Y:S02]  /*f100*/  SHF.R.U64 R16, R15, R19.reuse, R4.reuse ;  /* 0x000000130f107219 */ /* 0x188fe40000001204 */
[-C--:B------:R-:W-:Y:S02]  /*f110*/  SHF.L.U32 R6, R6, R19.reuse, RZ ;  /* 0x0000001306067219 */ /* 0x080fe400000006ff */
[----:B------:R-:W-:Y:S01]  /*f120*/  SHF.R.U32.HI R5, RZ, R19, R4 ;  /* 0x00000013ff057219 */ /* 0x000fe20000011604 */
[----:B------:R-:W-:Y:S01]  /*f130*/  IMAD.MOV.U32 R4, RZ, RZ, R16 ;  /* 0x000000ffff047224 */ /* 0x000fe200078e0010 */
[----:B------:R-:W-:Y:S01]  /*f140*/  LOP3.LUT R24, RZ, R6, RZ, 0x33, !PT ;  /* 0x00000006ff187212 */ /* 0x000fe200078e33ff */
[----:B------:R-:W3:Y:S01]  /*f150*/  LDC R25, c[0x0][0x610] ;  /* 0x00018400ff197b82 */ /* 0x000ee20000000800 */
[----:B------:R-:W-:Y:S05]  /*f160*/  @!P0 BRA `(.L_x_303) ;  /* 0x0000000000288947 */ /* 0x000fea0003800000 */
        /* <DEDUP_REMOVED lines=10> */
.L_x_303:
[----:B-1----:R-:W-:Y:S01]  /*f210*/  SHF.R.U64 R4, R4, R22, R5 ;  /* 0x0000001604047219 */ /* 0x002fe20000001205 */
[----:B0-----:R-:W-:Y:S01]  /*f220*/  VIADD R7, R17, 0xffffffff ;  /* 0xffffffff11077836 */ /* 0x001fe20000000000 */
[----:B------:R-:W-:Y:S01]  /*f230*/  SHF.L.U32 R18, R18, R19, RZ ;  /* 0x0000001312127219 */ /* 0x000fe200000006ff */
[----:B------:R-:W-:Y:S01]  /*f240*/  @P2 IMAD R0, R11, R12, R2 ;  /* 0x0000000c0b002224 */ /* 0x000fe200078e0202 */
[----:B------:R-:W-:Y:S01]  /*f250*/  LOP3.LUT R3, R15, R24, RZ, 0xc0, !PT ;  /* 0x000000180f037212 */ /* 0x000fe200078ec0ff */
[----:B------:R-:W-:Y:S01]  /*f260*/  IMAD.MOV R5, RZ, RZ, -R4 ;  /* 0x000000ffff057224 */ /* 0x000fe200078e0a04 */
[----:B------:R-:W-:Y:S01]  /*f270*/  LOP3.LUT R7, R10, R7, RZ, 0xc0, !PT ;  /* 0x000000070a077212 */ /* 0x000fe200078ec0ff */
[----:B------:R-:W-:Y:S02]  /*f280*/  IMAD.MOV.U32 R6, RZ, RZ, R14 ;  /* 0x000000ffff067224 */ /* 0x000fe400078e000e */
[----:B------:R-:W-:Y:S02]  /*f290*/  IMAD R3, R18, R4, R3 ;  /* 0x0000000412037224 */ /* 0x000fe400078e0203 */
[----:B--2---:R-:W-:-:S02]  /*f2a0*/  IMAD R2, R5, R23, R16 ;  /* 0x0000001705027224 */ /* 0x004fc400078e0210 */
[----:B---3--:R-:W-:Y:S02]  /*f2b0*/  IMAD R0, R3, R25, R0 ;  /* 0x0000001903007224 */ /* 0x008fe400078e0200 */
[----:B------:R-:W-:Y:S02]  /*f2c0*/  IMAD R5, R2, R17, R7 ;  /* 0x0000001102057224 */ /* 0x000fe400078e0207 */
[----:B------:R-:W-:-:S03]  /*f2d0*/  IMAD.MOV.U32 R4, RZ, RZ, 0x1 ;  /* 0x00000001ff047424 */ /* 0x000fc600078e00ff */
[----:B------:R-:W-:Y:S02]  /*f2e0*/  SEL R7, R5, R0, !P2 ;  /* 0x0000000005077207 */ /* 0x000fe40005000000 */
[----:B------:R-:W-:-:S07]  /*f2f0*/  SEL R5, R0, R5, !P2 ;  /* 0x0000000500057207 */ /* 0x000fce0005000000 */
.L_x_301:
[----:B------:R-:W-:-:S08]  /*f300*/  NOP ;  /* 0x0000000000007918 */ /* 0x000fd00000000000 */
[----:B------:R-:W0:-:S00]  /*f310*/  USETMAXREG.DEALLOC.CTAPOOL 0x28 ;  /* 0x00000028000079c8 */ /* 0x000e0000080e0500 */
[----:B------:R-:W-:-:S13]  /*f320*/  ISETP.NE.AND P0, PT, RZ, UR8, PT ;  /* 0x00000008ff007c0c */ /* 0x000fda000bf05270 */
[----:B------:R-:W-:Y:S05]  /*f330*/  @P0 EXIT ;  /* 0x000000000000094d */ /* 0x000fea0003800000 */
[----:B0-----:R-:W-:Y:S01]  /*f340*/  LOP3.LUT P0, RZ, R4, 0xff, RZ, 0xc0, !PT ;  /* 0x000000ff04ff7812 */ /* 0x001fe2000780c0ff */
[----:B------:R-:W-:Y:S02]  /*f350*/  IMAD.MOV.U32 R0, RZ, RZ, 0x1 ;  /* 0x00000001ff007424 */ /* 0x000fe400078e00ff */
[----:B------:R-:W-:-:S10]  /*f360*/  IMAD.MOV.U32 R8, RZ, RZ, RZ ;  /* 0x000000ffff087224 */ /* 0x000fd400078e00ff */
[----:B------:R-:W-:Y:S05]  /*f370*/  @!P0 BRA `(.L_x_304) ;  /* 0x0000000c00b08947 */ /* 0x000fea0003800000 */
[----:B------:R-:W0:Y:S01]  /*f380*/  S2UR UR8, SR_CgaCtaId ;  /* 0x00000000000879c3 */ /* 0x000e220000008800 */
[----:B------:R-:W-:Y:S01]  /*f390*/  ULDC UR11, c[0x0][0x658] ;  /* 0x00019600000b7ab9 */ /* 0x000fe20000000800 */
[----:B------:R-:W-:Y:S01]  /*f3a0*/  UMOV UR12, 0xffffffff ;  /* 0xffffffff000c7882 */ /* 0x000fe20000000000 */
[----:B------:R-:W-:Y:S01]  /*f3b0*/  ULDC UR4, c[0x0][0x28c] ;  /* 0x0000a30000047ab9 */ /* 0x000fe20000000800 */
[----:B------:R-:W-:Y:S01]  /*f3c0*/  USHF.L.U32 UR12, UR12, UR11, URZ ;  /* 0x0000000b0c0c7299 */ /* 0x000fe2000800063f */
[----:B------:R-:W-:Y:S01]  /*f3d0*/  BSSY B0, `(.L_x_304) ;  /* 0x00000e6000007945 */ /* 0x000fe20003800000 */
[----:B------:R-:W-:Y:S01]  /*f3e0*/  UIADD3 UR19, UR4, 0x1f, URZ ;  /* 0x0000001f04137890 */ /* 0x000fe2000fffe03f */
[----:B------:R-:W-:Y:S01]  /*f3f0*/  IMAD.MOV.U32 R9, RZ, RZ, 0x1 ;  /* 0x00000001ff097424 */ /* 0x000fe200078e00ff */
[----:B------:R-:W-:Y:S01]  /*f400*/  ULDC UR5, c[0x0][0x600] ;  /* 0x0001800000057ab9 */ /* 0x000fe20000000800 */
[----:B------:R-:W-:Y:S01]  /*f410*/  UMOV UR21, 0x1 ;  /* 0x0000000100157882 */ /* 0x000fe20000000000 */
[----:B------:R-:W-:Y:S01]  /*f420*/  ULOP3.LUT UR14, URZ, UR12, URZ, 0x33, !UPT ;  /* 0x0000000c3f0e7292 */ /* 0x000fe2000f8e333f */
[----:B------:R-:W-:Y:S01]  /*f430*/  IMAD.MOV.U32 R0, RZ, RZ, 0x1 ;  /* 0x00000001ff007424 */ /* 0x000fe200078e00ff */
[----:B------:R-:W-:Y:S01]  /*f440*/  ULDC UR9, c[0x0][0xc] ;  /* 0x0000030000097ab9 */ /* 0x000fe20000000800 */
[----:B------:R-:W-:Y:S01]  /*f450*/  UIADD3 UR4, UR5, -0x1, URZ ;  /* 0xffffffff05047890 */ /* 0x000fe2000fffe03f */
[----:B------:R-:W-:Y:S01]  /*f460*/  IMAD.MOV.U32 R8, RZ, RZ, RZ ;  /* 0x000000ffff087224 */ /* 0x000fe200078e00ff */
[----:B------:R-:W-:-:S02]  /*f470*/  USHF.R.S32.HI UR20, URZ, 0x1f, UR19 ;  /* 0x0000001f3f147899 */ /* 0x000fc40008011413 */
[----:B------:R-:W-:Y:S01]  /*f480*/  USHF.L.U32 UR5, UR21, UR11, URZ ;  /* 0x0000000b15057299 */ /* 0x000fe2000800063f */
[----:B------:R-:W-:Y:S01]  /*f490*/  ULDC UR16, c[0x0][0x10] ;  /* 0x0000040000107ab9 */ /* 0x000fe20000000800 */
[----:B------:R-:W-:Y:S01]  /*f4a0*/  ULEA.HI UR19, UR20, UR19, URZ, 0x5 ;  /* 0x0000001314137291 */ /* 0x000fe2000f8f283f */
[----:B------:R-:W-:Y:S01]  /*f4b0*/  ULDC UR18, c[0x0][0x14] ;  /* 0x0000050000127ab9 */ /* 0x000fe20000000800 */
[----:B------:R-:W-:Y:S01]  /*f4c0*/  UMOV UR22, 0x11 ;  /* 0x0000001100167882 */ /* 0x000fe20000000000 */
[----:B0-----:R-:W-:Y:S02]  /*f4d0*/  USHF.R.U32.HI UR28, URZ, 0x2, UR8 ;  /* 0x000000023f1c7899 */ /* 0x001fe40008011608 */
[----:B------:R-:W-:Y:S02]  /*f4e0*/  ULOP3.LUT UR10, UR8, 0x3, URZ, 0xc0, !UPT ;  /* 0x00000003080a7892 */ /* 0x000fe4000f8ec03f */
[----:B------:R-:W-:Y:S02]  /*f4f0*/  USHF.L.U32 UR7, UR8, 0x6, URZ ;  /* 0x0000000608077899 */ /* 0x000fe4000800063f */
[----:B------:R-:W-:-:S02]  /*f500*/  USHF.L.U32 UR6, UR8, 0xb, URZ ;  /* 0x0000000b08067899 */ /* 0x000fc4000800063f */
[----:B------:R-:W-:Y:S02]  /*f510*/  ULOP3.LUT UR8, UR8, 0xfffffffc, URZ, 0xc0, !UPT ;  /* 0xfffffffc08087892 */ /* 0x000fe4000f8ec03f */
[----:B------:R-:W-:Y:S02]  /*f520*/  UISETP.GT.U32.AND UP0, UPT, UR10, 0xffff, UPT ;  /* 0x0000ffff0a00788c */ /* 0x000fe4000bf04070 */
[----:B------:R-:W-:Y:S02]  /*f530*/  ULOP3.LUT UR12, UR8, 0x1, URZ, 0xfc, !UPT ;  /* 0x00000001080c7892 */ /* 0x000fe4000f8efc3f */
[----:B------:R-:W-:Y:S02]  /*f540*/  ULOP3.LUT UR15, UR8, 0x2, URZ, 0xfc, !UPT ;  /* 0x00000002080f7892 */ /* 0x000fe4000f8efc3f */
[----:B------:R-:W-:Y:S02]  /*f550*/  USHF.L.U32 UR11, UR21, UR8, URZ ;  /* 0x00000008150b7299 */ /* 0x000fe4000800063f */
[----:B------:R-:W-:-:S02]  /*f560*/  ULOP3.LUT UR17, UR8, 0x3, URZ, 0xfc, !UPT ;  /* 0x0000000308117892 */ /* 0x000fc4000f8efc3f */
[----:B------:R-:W-:Y:S02]  /*f570*/  UIMAD.WIDE.U32 UR8, UR9, UR16, URZ ;  /* 0x00000010090872a5 */ /* 0x000fe4000f8e003f */
[----:B------:R-:W-:Y:S02]  /*f580*/  USHF.L.U32 UR12, UR21, UR12, URZ ;  /* 0x0000000c150c7299 */ /* 0x000fe4000800063f */
[----:B------:R-:W-:Y:S02]  /*f590*/  USHF.L.U32 UR16, UR21, UR15, URZ ;  /* 0x0000000f15107299 */ /* 0x000fe4000800063f */
[----:B------:R-:W-:Y:S02]  /*f5a0*/  USEL UR10, UR10, 0xffff, !UP0 ;  /* 0x0000ffff0a0a7887 */ /* 0x000fe4000c000000 */
[----:B------:R-:W-:Y:S02]  /*f5b0*/  USHF.L.U32 UR17, UR21, UR17, URZ ;  /* 0x0000001115117299 */ /* 0x000fe4000800063f */
[----:B------:R-:W-:-:S02]  /*f5c0*/  UIMAD.WIDE.U32 UR24, UR8, UR18, URZ ;  /* 0x00000012081872a5 */ /* 0x000fc4000f8e003f */
[----:B------:R-:W-:Y:S02]  /*f5d0*/  UIMAD UR20, UR9, UR18, URZ ;  /* 0x00000012091472a4 */ /* 0x000fe4000f8e023f */
[----:B------:R-:W-:Y:S02]  /*f5e0*/  USHF.R.S32.HI UR15, URZ, 0x5, UR19 ;  /* 0x000000053f0f7899 */ /* 0x000fe40008011413 */
[----:B------:R-:W-:Y:S02]  /*f5f0*/  ULOP3.LUT UR11, UR16, UR11, UR12, 0xfe, !UPT ;  /* 0x0000000b100b7292 */ /* 0x000fe4000f8efe0c */
[----:B------:R-:W-:Y:S02]  /*f600*/  ULOP3.LUT UR10, UR10, 0xffff, URZ, 0xc0, !UPT ;  /* 0x0000ffff0a0a7892 */ /* 0x000fe4000f8ec03f */
[----:B------:R-:W-:Y:S02]  /*f610*/  ULOP3.LUT UR27, UR13, 0x2, URZ, 0xfc, !UPT ;  /* 0x000000020d1b7892 */ /* 0x000fe4000f8efc3f */
[----:B------:R-:W-:-:S02]  /*f620*/  ULOP3.LUT UR7, UR7, 0xc0, URZ, 0xc0, !UPT ;  /* 0x000000c007077892 */ /* 0x000fc4000f8ec03f */
[----:B------:R-:W-:Y:S02]  /*f630*/  ULOP3.LUT UR6, UR6, 0x1800, URZ, 0xc0, !UPT ;  /* 0x0000180006067892 */ /* 0x000fe4000f8ec03f */
[----:B------:R-:W-:Y:S02]  /*f640*/  UIADD3 UR20, UR25, UR20, URZ ;  /* 0x0000001419147290 */ /* 0x000fe4000fffe03f */
[----:B------:R-:W-:Y:S02]  /*f650*/  ULOP3.LUT UR21, UR11, UR17, URZ, 0xfc, !UPT ;  /* 0x000000110b157292 */ /* 0x000fe4000f8efc3f */
[----:B------:R-:W-:Y:S02]  /*f660*/  USHF.L.U32 UR22, UR22, UR10, URZ ;  /* 0x0000000a16167299 */ /* 0x000fe4000800063f */
[----:B------:R-:W-:Y:S01]  /*f670*/  UIADD3 UR31, UR15, 0x1, URZ ;  /* 0x000000010f1f7890 */ /* 0x000fe2000fffe03f */
[----:B------:R-:W-:-:S11]  /*f680*/  ULDC.64 UR32, c[0x0][0x198] ;  /* 0x0000660000207ab9 */ /* 0x000fd60000000a00 */
.L_x_315:
[----:B------:R-:W-:-:S03]  /*f690*/  UMOV UR8, 0xffffffff ;  /* 0xffffffff00087882 */ /* 0x000fc60000000000 */
[----:B------:R-:W-:Y:S05]  /*f6a0*/  BRA.DIV UR8, `(.L_x_305) ;  /* 0x0000001608d87947 */ /* 0x000fea000b800000 */
[----:B------:R-:W-:-:S13]  /*f6b0*/  ELECT P0, URZ, PT ;  /* 0x00000000003f782f */ /* 0x000fda0003800000 */
.L_x_340:
[----:B------:R-:W0:Y:S01]  /*f6c0*/  LDC R2, c[0x0][0x28c] ;  /* 0x0000a300ff027b82 */ /* 0x000e220000000800 */
[----:B------:R-:W-:Y:S01]  /*f6d0*/  BSSY B1, `(.L_x_306) ;  /* 0x000003d000017945 */ /* 0x000fe20003800000 */
[----:B0-----:R-:W-:-:S13]  /*f6e0*/  ISETP.LT.OR P0, PT, R2, 0x1, !P0 ;  /* 0x000000010200780c */ /* 0x001fda0004701670 */
[----:B------:R-:W-:Y:S05]  /*f6f0*/  @P0 BRA `(.L_x_307) ;  /* 0x0000000000e80947 */ /* 0x000fea0003800000 */
[----:B------:R-:W-:Y:S01]  /*f700*/  LEA R5, R5, UR28, 0x1 ;  /* 0x0000001c05057c11 */ /* 0x000fe2000f8e08ff */
[----:B------:R-:W-:Y:S01]  /*f710*/  IMAD.MOV.U32 R13, RZ, RZ, RZ ;  /* 0x000000ffff0d7224 */ /* 0x000fe200078e00ff */
[----:B------:R-:W-:Y:S01]  /*f720*/  LEA R7, R7, UR7, 0x8 ;  /* 0x0000000707077c11 */ /* 0x000fe2000f8e40ff */
[----:B------:R-:W-:Y:S02]  /*f730*/  IMAD.U32 R14, RZ, RZ, UR31 ;  /* 0x0000001fff0e7e24 */ /* 0x000fe4000f8e00ff */
[----:B------:R-:W-:Y:S02]  /*f740*/  IMAD.MOV.U32 R2, RZ, RZ, R0 ;  /* 0x000000ffff027224 */ /* 0x000fe400078e0000 */
[----:B------:R-:W-:Y:S02]  /*f750*/  IMAD.MOV.U32 R3, RZ, RZ, R8 ;  /* 0x000000ffff037224 */ /* 0x000fe400078e0008 */
[----:B------:R-:W-:-:S07]  /*f760*/  IMAD.SHL.U32 R10, R5, 0x40, RZ ;  /* 0x00000040050a7824 */ /* 0x000fce00078e00ff */
.L_x_310:
[----:B------:R-:W0:Y:S01]  /*f770*/  S2R R5, SR_CgaCtaId ;  /* 0x0000000000057919 */ /* 0x000e220000008800 */
[----:B------:R-:W-:Y:S01]  /*f780*/  MOV R4, 0x400 ;  /* 0x0000040000047802 */ /* 0x000fe20000000f00 */
[----:B------:R-:W1:Y:S03]  /*f790*/  S2R R15, SR_TID.X ;  /* 0x00000000000f7919 */ /* 0x000e660000002100 */
[----:B0-----:R-:W-:Y:S02]  /*f7a0*/  LEA R12, R5, R4, 0x18 ;  /* 0x00000004050c7211 */ /* 0x001fe400078ec0ff */
[----:B------:R-:W-:Y:S02]  /*f7b0*/  SHF.L.U32 R4, R2, 0x1f, RZ ;  /* 0x0000001f02047819 */ /* 0x000fe400000006ff */
[----:B-1----:R-:W-:Y:S01]  /*f7c0*/  LOP3.LUT P1, RZ, R15, 0x7f, RZ, 0xc0, !PT ;  /* 0x0000007f0fff7812 */ /* 0x002fe2000782c0ff */
[----:B------:R-:W-:-:S04]  /*f7d0*/  IMAD R11, R3, 0x8, R12 ;  /* 0x00000008030b7824 */ /* 0x000fc800078e020c */
[----:B------:R-:W0:Y:S08]  /*f7e0*/  SYNCS.PHASECHK.TRANS64.TRYWAIT P0, [R11+URZ+0x90], R4 ;  /* 0x000090040b0075a7 */ /* 0x000e30000800017f */
[----:B------:R-:W1:Y:S01]  /*f7f0*/  @!P1 LDC R5, c[0x0][0x500] ;  /* 0x00014000ff059b82 */ /* 0x000e620000000800 */
[----:B0-----:R-:W-:Y:S05]  /*f800*/  @!P0 BRA `(.L_x_308) ;  /* 0x0000001400a08947 */ /* 0x001fea0003800000 */
.L_x_341:
[----:B------:R-:W-:Y:S01]  /*f810*/  UPRMT UR8, UR27, 0x9910, URZ ;  /* 0x000099101b087896 */ /* 0x000fe2000800003f */
[----:B-1----:R1:W-:Y:S03]  /*f820*/  @!P1 SYNCS.ARRIVE.TRANS64 RZ, [R11+URZ], R5 ;  /* 0x000000050bff99a7 */ /* 0x0023e6000800003f */
[----:B------:R-:W-:-:S06]  /*f830*/  UISETP.NE.AND UP0, UPT, UR8, 0x2, UPT ;  /* 0x000000020800788c */ /* 0x000fcc000bf05270 */
[----:B------:R-:W-:-:S13]  /*f840*/  PLOP3.LUT P0, PT, PT, PT, UP0, 0x80, 0x0 ;  /* 0x000000000000781c */ /* 0x000fda0003f0f008 */
[----:B-1----:R-:W-:Y:S05]  /*f850*/  @P0 BRA `(.L_x_309) ;  /* 0x0000000000040947 */ /* 0x002fea0003800000 */
[----:B------:R-:W-:Y:S01]  /*f860*/  BPT.TRAP 0x1 ;  /* 0x000000040000795c */ /* 0x000fe20000300000 */
.L_x_309:
[C---:B0-----:R-:W-:Y:S01]  /*f870*/  LEA R4, R3.reuse, UR28, 0x1 ;  /* 0x0000001c03047c11 */ /* 0x041fe2000f8e08ff */
[----:B------:R-:W-:Y:S01]  /*f880*/  VIADD R14, R14, 0xffffffff ;  /* 0xffffffff0e0e7836 */ /* 0x000fe20000000000 */
[----:B------:R-:W-:Y:S01]  /*f890*/  R2UR UR11, R3 ;  /* 0x00000000030b72ca */ /* 0x000fe200000e0000 */
[----:B------:R-:W-:Y:S01]  /*f8a0*/  UIADD3 UR16, UP0, UR32, 0xf0, URZ ;  /* 0x000000f020107890 */ /* 0x000fe2000ff1e03f */
[----:B------:R-:W-:Y:S01]  /*f8b0*/  R2UR UR26, R12 ;  /* 0x000000000c1a72ca */ /* 0x000fe200000e0000 */
[----:B------:R-:W-:Y:S01]  /*f8c0*/  IMAD.U32 R4, R4, 0x800, R12 ;  /* 0x0000080004047824 */ /* 0x000fe200078e000c */
[----:B------:R-:W-:Y:S01]  /*f8d0*/  R2UR UR29, R10 ;  /* 0x000000000a1d72ca */ /* 0x000fe200000e0000 */
[----:B------:R-:W-:Y:S01]  /*f8e0*/  UIADD3 UR34, UP1, UR32, 0x1f0, URZ ;  /* 0x000001f020227890 */ /* 0x000fe2000ff3e03f */
[----:B------:R-:W-:Y:S01]  /*f8f0*/  R2UR UR9, R11 ;  /* 0x000000000b0972ca */ /* 0x000fe200000e0000 */
[----:B------:R-:W-:Y:S01]  /*f900*/  UIADD3.X UR17, URZ, UR33, URZ, UP0, !UPT ;  /* 0x000000213f117290 */ /* 0x000fe200087fe43f */
[----:B------:R-:W-:Y:S01]  /*f910*/  R2UR UR8, R4 ;  /* 0x00000000040872ca */ /* 0x000fe200000e0000 */
[----:B------:R-:W-:Y:S01]  /*f920*/  UPRMT UR23, URZ, 0x5410, UR22 ;  /* 0x000054103f177896 */ /* 0x000fe20008000016 */
[----:B------:R-:W-:Y:S01]  /*f930*/  R2UR UR10, R13 ;  /* 0x000000000d0a72ca */ /* 0x000fe200000e0000 */
[----:B------:R-:W-:Y:S01]  /*f940*/  VIADD R3, R3, 0x1 ;  /* 0x0000000103037836 */ /* 0x000fe20000000000 */
[----:B------:R-:W-:Y:S01]  /*f950*/  R2UR UR12, R6 ;  /* 0x00000000060c72ca */ /* 0x000fe200000e0000 */
[----:B------:R-:W-:Y:S01]  /*f960*/  ULEA UR11, UR11, UR6, 0xd ;  /* 0x000000060b0b7291 */ /* 0x000fe2000f8e683f */
[----:B------:R-:W-:Y:S01]  /*f970*/  R2UR UR30, R7 ;  /* 0x00000000071e72ca */ /* 0x000fe200000e0000 */
[----:B------:R-:W-:Y:S01]  /*f980*/  UPRMT UR36, URZ, 0x5410, UR21 ;  /* 0x000054103f247896 */ /* 0x000fe20008000015 */
[----:B------:R-:W-:Y:S01]  /*f990*/  ISETP.GT.AND P1, PT, R14, 0x1, PT ;  /* 0x000000010e00780c */ /* 0x000fe20003f24270 */
[----:B------:R-:W-:Y:S01]  /*f9a0*/  UIADD3 UR26, UR26, 0x12200, UR11 ;  /* 0x000122001a1a7890 */ /* 0x000fe2000fffe00b */
[----:B------:R-:W-:Y:S01]  /*f9b0*/  ISETP.NE.AND P0, PT, R3, 0x12, PT ;  /* 0x000000120300780c */ /* 0x000fe20003f05270 */
[----:B------:R-:W-:Y:S01]  /*f9c0*/  UIADD3.X UR35, URZ, UR33, URZ, UP1, !UPT ;  /* 0x000000213f237290 */ /* 0x000fe20008ffe43f */
[----:B------:R-:W-:Y:S01]  /*f9d0*/  VIADD R13, R13, 0x20 ;  /* 0x000000200d0d7836 */ /* 0x000fe20000000000 */
[----:B------:R-:W-:Y:S01]  /*f9e0*/  UIADD3 UR8, UR8, 0x200, URZ ;  /* 0x0000020008087890 */ /* 0x000fe2000fffe03f */
[----:B------:R-:W-:Y:S01]  /*f9f0*/  SEL R5, RZ, 0x1, P0 ;  /* 0x00000001ff057807 */ /* 0x000fe20000000000 */
[----:B------:R-:W-:Y:S01]  /*fa00*/  UMOV UR18, 0x0 ;  /* 0x0000000000127882 */ /* 0x000fe20000000000 */
[----:B------:R-:W-:Y:S01]  /*fa10*/  UMOV UR19, 0x10000000 ;  /* 0x1000000000137882 */ /* 0x000fe20000000000 */
[----:B------:R-:W-:Y:S01]  /*fa20*/  UMOV UR11, UR29 ;  /* 0x0000001d000b7c82 */ /* 0x000fe20008000000 */
[----:B------:R-:W-:-:S02]  /*fa30*/  LOP3.LUT R2, R2, R5, RZ, 0x3c, !PT ;  /* 0x0000000502027212 */ /* 0x000fc400078e3cff */
[----:B------:R-:W-:Y:S02]  /*fa40*/  SEL R3, R3, RZ, P0 ;  /* 0x000000ff03037207 */ /* 0x000fe40000000000 */
[----:B------:R0:W-:Y:S02]  /*fa50*/  UTMALDG.3D.MULTICAST [UR8], [UR16], UR23, desc[UR18] ;  /* 0x00001208100073b4 */ /* 0x0001e40008011817 */
[----:B0-----:R-:W-:Y:S01]  /*fa60*/  UMOV UR8, UR26 ;  /* 0x0000001a00087c82 */ /* 0x001fe20008000000 */
[----:B------:R-:W-:Y:S02]  /*fa70*/  UMOV UR11, UR30 ;  /* 0x0000001e000b7c82 */ /* 0x000fe40008000000 */
[----:B------:R0:W-:Y:S02]  /*fa80*/  UTMALDG.3D.MULTICAST [UR8], [UR34], UR36, desc[UR18] ;  /* 0x00001208220073b4 */ /* 0x0001e40008011824 */
[----:B0-----:R-:W-:Y:S05]  /*fa90*/  @P1 BRA `(.L_x_310) ;  /* 0xfffffffc00341947 */ /* 0x001fea000383ffff */
.L_x_307:
[----:B------:R-:W-:Y:S05]  /*faa0*/  BSYNC B1 ;  /* 0x0000000000017941 */ /* 0x000fea0003800000 */
.L_x_306:
[----:B------:R-:W2:Y:S01]  /*fab0*/  LDL.LU R15, [R1+0x80] ;  /* 0x00008000010f7983 */ /* 0x000ea20000300800 */
[----:B------:R-:W-:Y:S01]  /*fac0*/  LOP3.LUT P1, RZ, R9, 0xff, RZ, 0xc0, !PT ;  /* 0x000000ff09ff7812 */ /* 0x000fe2000782c0ff */
[----:B------:R-:W-:Y:S01]  /*fad0*/  VIADD R8, R8, UR15 ;  /* 0x0000000f08087c36 */ /* 0x000fe20008000000 */
[----:B------:R-:W-:Y:S01]  /*fae0*/  ULDC.64 UR8, c[0x0][0x650] ;  /* 0x0001940000087ab9 */ /* 0x000fe20000000a00 */
[----:B------:R-:W3:Y:S01]  /*faf0*/  LDL.LU R12, [R1+0x84] ;  /* 0x00008400010c7983 */ /* 0x000ee20000300800 */
[----:B------:R-:W-:Y:S01]  /*fb00*/  IMAD.U32 R5, RZ, RZ, UR15 ;  /* 0x0000000fff057e24 */ /* 0x000fe2000f8e00ff */
[----:B------:R-:W-:Y:S01]  /*fb10*/  UISETP.GE.U32.AND UP0, UPT, UR15, 0x12, UPT ;  /* 0x000000120f00788c */ /* 0x000fe2000bf06070 */
[----:B------:R-:W-:Y:S01]  /*fb20*/  ISETP.GT.U32.AND P0, PT, R8, 0x11, PT ;  /* 0x000000110800780c */ /* 0x000fe20003f04070 */
[----:B------:R-:W-:Y:S01]  /*fb30*/  BSSY B1, `(.L_x_311) ;  /* 0x000006d000017945 */ /* 0x000fe20003800000 */
[----:B------:R-:W-:Y:S01]  /*fb40*/  IMAD.MOV.U32 R7, RZ, RZ, -0x1 ;  /* 0xffffffffff077424 */ /* 0x000fe200078e00ff */
[----:B------:R-:W-:Y:S01]  /*fb50*/  PRMT R9, RZ, 0x7610, R9 ;  /* 0x00007610ff097816 */ /* 0x000fe20000000009 */
[----:B------:R-:W-:Y:S01]  /*fb60*/  IMAD.MOV.U32 R6, RZ, RZ, -0x1 ;  /* 0xffffffffff067424 */ /* 0x000fe200078e00ff */
[----:B------:R-:W-:-:S02]  /*fb70*/  ISETP.LT.U32.AND P0, PT, R5, 0x12, P0 ;  /* 0x000000120500780c */ /* 0x000fc40000701070 */
[----:B------:R-:W0:Y:S01]  /*fb80*/  @P1 S2R R3, SR_CgaCtaId ;  /* 0x0000000000031919 */ /* 0x000e220000008800 */
[----:B------:R-:W-:Y:S02]  /*fb90*/  @P1 MOV R2, 0x400 ;  /* 0x0000040000021802 */ /* 0x000fe40000000f00 */
[----:B------:R-:W-:Y:S02]  /*fba0*/  PLOP3.LUT P3, PT, PT, PT, UP0, 0x80, 0x0 ;  /* 0x000000000000781c */ /* 0x000fe40003f6f008 */
[----:B0-----:R-:W-:Y:S01]  /*fbb0*/  @P1 LEA R4, R3, R2, 0x18 ;  /* 0x0000000203041211 */ /* 0x001fe200078ec0ff */
[----:B------:R-:W-:-:S03]  /*fbc0*/  IMAD.WIDE.U32 R2, R8, 0x38e38e39, RZ ;  /* 0x38e38e3908027825 */ /* 0x000fc600078e00ff */
[----:B------:R0:W-:Y:S02]  /*fbd0*/  @P1 SYNCS.ARRIVE.TRANS64.A1T0 RZ, [R4+URZ+0x138], RZ ;  /* 0x000138ff04ff19a7 */ /* 0x0001e4000810003f */
[----:B------:R-:W-:Y:S02]  /*fbe0*/  SHF.R.U32.HI R5, RZ, 0x2, R3 ;  /* 0x00000002ff057819 */ /* 0x000fe40000011603 */
[----:B------:R-:W-:Y:S02]  /*fbf0*/  SEL R3, RZ, 0x1, !P0 ;  /* 0x00000001ff037807 */ /* 0x000fe40004000000 */
[----:B------:R-:W-:Y:S01]  /*fc00*/  PRMT R2, RZ, 0x7610, R2 ;  /* 0x00007610ff027816 */ /* 0x000fe20000000002 */
[----:B------:R-:W-:Y:S01]  /*fc10*/  IMAD R8, R5, -0x12, R8 ;  /* 0xffffffee05087824 */ /* 0x000fe200078e0208 */
[----:B------:R-:W-:-:S04]  /*fc20*/  LOP3.LUT R0, R0, R3, RZ, 0x3c, !PT ;  /* 0x0000000300007212 */ /* 0x000fc800078e3cff */
[----:B------:R-:W-:Y:S01]  /*fc30*/  @P3 LOP3.LUT R0, R0, 0x1, R5, 0x78, !PT ;  /* 0x0000000100003812 */ /* 0x000fe200078e7805 */
[----:B------:R-:W-:Y:S01]  /*fc40*/  IMAD.MOV.U32 R5, RZ, RZ, -0x1 ;  /* 0xffffffffff057424 */ /* 0x000fe200078e00ff */
[----:B---3--:R-:W-:-:S04]  /*fc50*/  IADD3 R12, P1, R12, UR24, RZ ;  /* 0x000000180c0c7c10 */ /* 0x008fc8000ff3e0ff */
[----:B--2---:R-:W-:Y:S01]  /*fc60*/  IADD3.X R15, R15, UR20, RZ, P1, !PT ;  /* 0x000000140f0f7c10 */ /* 0x004fe20008ffe4ff */
[----:B------:R0:W-:Y:S01]  /*fc70*/  STL [R1+0x84], R12 ;  /* 0x0000840c01007387 */ /* 0x0001e20000100800 */
[----:B------:R-:W-:-:S03]  /*fc80*/  ISETP.GE.U32.AND P0, PT, R12, UR8, PT ;  /* 0x000000080c007c0c */ /* 0x000fc6000bf06070 */
[----:B------:R0:W-:Y:S01]  /*fc90*/  STL [R1+0x80], R15 ;  /* 0x0000800f01007387 */ /* 0x0001e20000100800 */
[----:B------:R-:W-:-:S13]  /*fca0*/  ISETP.GE.U32.AND.EX P0, PT, R15, UR9, PT, P0 ;  /* 0x000000090f007c0c */ /* 0x000fda000bf06100 */
[----:B0-----:R-:W-:Y:S05]  /*fcb0*/  @P0 BRA `(.L_x_312) ;  /* 0x0000000400500947 */ /* 0x001fea0003800000 */
[----:B------:R-:W-:Y:S01]  /*fcc0*/  ULDC.64 UR8, c[0x0][0x628] ;  /* 0x00018a0000087ab9 */ /* 0x000fe20000000a00 */
[----:B------:R-:W0:Y:S01]  /*fcd0*/  S2R R11, SR_CTAID.X ;  /* 0x00000000000b7919 */ /* 0x000e220000002500 */
[----:B------:R-:W-:Y:S01]  /*fce0*/  ISETP.NE.U32.AND P0, PT, RZ, UR8, PT ;  /* 0x00000008ff007c0c */ /* 0x000fe2000bf05070 */
[----:B------:R-:W-:Y:S01]  /*fcf0*/  ULDC UR11, c[0x0][0x630] ;  /* 0x00018c00000b7ab9 */ /* 0x000fe20000000800 */
[----:B------:R-:W-:Y:S01]  /*fd00*/  IMAD.MOV.U32 R2, RZ, RZ, R12 ;  /* 0x000000ffff027224 */ /* 0x000fe200078e000c */
[----:B------:R-:W1:Y:S01]  /*fd10*/  S2R R10, SR_CTAID.Y ;  /* 0x00000000000a7919 */ /* 0x000e620000002600 */
[----:B------:R-:W-:Y:S01]  /*fd20*/  ISETP.NE.AND.EX P0, PT, RZ, UR9, PT, P0 ;  /* 0x00000009ff007c0c */ /* 0x000fe2000bf05300 */
[----:B------:R-:W-:-:S12]  /*fd30*/  IMAD.MOV.U32 R3, RZ, RZ, R15 ;  /* 0x000000ffff037224 */ /* 0x000fd800078e000f */
[----:B------:R-:W-:Y:S05]  /*fd40*/  @!P0 BRA `(.L_x_313) ;  /* 0x0000000000288947 */ /* 0x000fea0003800000 */
[----:B------:R-:W-:Y:S02]  /*fd50*/  ULDC UR10, c[0x0][0x634] ;  /* 0x00018d00000a7ab9 */ /* 0x000fe40000000800 */
[----:B------:R-:W-:-:S05]  /*fd60*/  IADD3 R7, P0, R12, UR10, RZ ;  /* 0x0000000a0c077c10 */ /* 0x000fca000ff1e0ff */
[----:B------:R-:W-:-:S04]  /*fd70*/  IMAD.X R13, RZ, RZ, R15, P0 ;  /* 0x000000ffff0d7224 */ /* 0x000fc800000e060f */
[----:B------:R-:W-:-:S04]  /*fd80*/  IMAD.WIDE.U32 R4, R13, UR8, RZ ;  /* 0x000000080d047c25 */ /* 0x000fc8000f8e00ff */
[----:B------:R-:W-:-:S04]  /*fd90*/  IMAD.WIDE.U32 R4, P0, R7, UR9, R4 ;  /* 0x0000000907047c25 */ /* 0x000fc8000f800004 */
[----:B------:R-:W-:-:S04]  /*fda0*/  IMAD.WIDE.U32 R6, R7, UR8, RZ ;  /* 0x0000000807067c25 */ /* 0x000fc8000f8e00ff */
[----:B------:R-:W-:Y:S01]  /*fdb0*/  IMAD.X R3, RZ, RZ, RZ, P0 ;  /* 0x000000ffff037224 */ /* 0x000fe200000e06ff */
[----:B------:R-:W-:Y:S01]  /*fdc0*/  IADD3 RZ, P0, R7, R4, RZ ;  /* 0x0000000407ff7210 */ /* 0x000fe20007f1e0ff */
[----:B------:R-:W-:-:S04]  /*fdd0*/  IMAD.MOV.U32 R2, RZ, RZ, R5 ;  /* 0x000000ffff027224 */ /* 0x000fc800078e0005 */
[----:B------:R-:W-:-:S08]  /*fde0*/  IMAD.WIDE.U32.X R2, R13, UR9, R2, P0 ;  /* 0x000000090d027c25 */ /* 0x000fd000080e0402 */
.L_x_313:
[--C-:B------:R-:W-:Y:S01]  /*fdf0*/  SHF.R.U64 R6, R2, UR11, R3.reuse ;  /* 0x0000000b02067c19 */ /* 0x100fe20008001203 */
[----:B------:R-:W-:Y:S01]  /*fe00*/  ULDC.64 UR8, c[0x0][0x620] ;  /* 0x0001880000087ab9 */ /* 0x000fe20000000a00 */
[----:B------:R-:W-:Y:S01]  /*fe10*/  SHF.R.U32.HI R2, RZ, UR11, R3 ;  /* 0x0000000bff027c19 */ /* 0x000fe20008011603 */
[----:B------:R-:W-:Y:S01]  /*fe20*/  IMAD.MOV.U32 R3, RZ, RZ, R15 ;  /* 0x000000ffff037224 */ /* 0x000fe200078e000f */
[----:B------:R-:W-:Y:S01]  /*fe30*/  IADD3 R5, P0, RZ, -R6, RZ ;  /* 0x80000006ff057210 */ /* 0x000fe20007f1e0ff */
[----:B------:R-:W2:Y:S01]  /*fe40*/  LDC R16, c[0x0][0x144] ;  /* 0x00005100ff107b82 */ /* 0x000ea20000000800 */
[----:B0-----:R-:W-:Y:S01]  /*fe50*/  I2FP.F32.U32 R7, R11 ;  /* 0x0000000b00077245 */ /* 0x001fe20000201000 */
[----:B------:R-:W-:Y:S01]  /*fe60*/  ULDC.64 UR16, c[0x0][0x640] ;  /* 0x0001900000107ab9 */ /* 0x000fe20000000a00 */
[----:B------:R-:W-:Y:S01]  /*fe70*/  ULDC UR10, c[0x0][0x608] ;  /* 0x00018200000a7ab9 */ /* 0x000fe20000000800 */
[----:B------:R-:W-:Y:S01]  /*fe80*/  IMAD.X R2, RZ, RZ, ~R2, P0 ;  /* 0x000000ffff027224 */ /* 0x000fe200000e0e02 */
[----:B------:R-:W-:-:S03]  /*fe90*/  ISETP.NE.U32.AND P0, PT, RZ, UR16, PT ;  /* 0x00000010ff007c0c */ /* 0x000fc6000bf05070 */
[----:B------:R-:W-:Y:S01]  /*fea0*/  IMAD R4, R2, UR8, RZ ;  /* 0x0000000802047c24 */ /* 0x000fe2000f8e02ff */
[----:B------:R-:W0:Y:S01]  /*feb0*/  LDC R13, c[0x0][0x148] ;  /* 0x00005200ff0d7b82 */ /* 0x000e220000000800 */
[----:B------:R-:W-:Y:S01]  /*fec0*/  IMAD.MOV.U32 R2, RZ, RZ, R12 ;  /* 0x000000ffff027224 */ /* 0x000fe200078e000c */
[----:B------:R-:W-:-:S03]  /*fed0*/  ISETP.NE.AND.EX P0, PT, RZ, UR17, PT, P0 ;  /* 0x00000011ff007c0c */ /* 0x000fc6000bf05300 */
[----:B------:R-:W-:Y:S01]  /*fee0*/  IMAD.WIDE.U32 R2, R5, UR8, R2 ;  /* 0x0000000805027c25 */ /* 0x000fe2000f8e0002 */
[----:B------:R-:W-:-:S03]  /*fef0*/  ULDC UR8, c[0x0][0x150] ;  /* 0x0000540000087ab9 */ /* 0x000fc60000000800 */
[----:B------:R-:W-:Y:S02]  /*ff00*/  IMAD R5, R5, UR9, R4 ;  /* 0x0000000905057c24 */ /* 0x000fe4000f8e0204 */
[----:B------:R-:W-:Y:S01]  /*ff10*/  FMUL R4, R7, UR8 ;  /* 0x0000000807047c20 */ /* 0x000fe20008400000 */
[----:B------:R-:W-:Y:S01]  /*ff20*/  ULDC UR8, c[0x0][0x618] ;  /* 0x0001860000087ab9 */ /* 0x000fe20000000800 */
[----:B------:R-:W-:Y:S01]  /*ff30*/  ULDC UR9, c[0x0][0x154] ;  /* 0x0000550000097ab9 */ /* 0x000fe20000000800 */
[----:B------:R-:W-:-:S03]  /*ff40*/  IMAD.IADD R3, R3, 0x1, R5 ;  /* 0x0000000103037824 */ /* 0x000fc600078e0205 */
[----:B------:R-:W3:Y:S02]  /*ff50*/  F2I.U32.TRUNC.NTZ R4, R4 ;  /* 0x0000000400047305 */ /* 0x000ee4000020f000 */
[----:B------:R-:W-:Y:S02]  /*ff60*/  SHF.R.U64 R7, R2, UR8, R3 ;  /* 0x0000000802077c19 */ /* 0x000fe40008001203 */
[----:B-1----:R-:W-:-:S05]  /*ff70*/  I2FP.F32.U32 R2, R10 ;  /* 0x0000000a00027245 */ /* 0x002fca0000201000 */
[----:B------:R-:W-:Y:S01]  /*ff80*/  FMUL R5, R2, UR9 ;  /* 0x0000000902057c20 */ /* 0x000fe20008400000 */
[----:B------:R-:W-:Y:S01]  /*ff90*/  SHF.R.U32.HI R2, RZ, UR8, R3 ;  /* 0x00000008ff027c19 */ /* 0x000fe20008011603 */
[----:B------:R-:W-:Y:S02]  /*ffa0*/  ULDC UR8, c[0x0][0x658] ;  /* 0x0001960000087ab9 */ /* 0x000fe40000000800 */
[----:B------:R1:W4:Y:S01]  /*ffb0*/  F2I.U32.TRUNC.NTZ R15, R5 ;  /* 0x00000005000f7305 */ /* 0x000322000020f000 */
[--C-:B------:R-:W-:Y:S02]  /*ffc0*/  SHF.R.U64 R14, R7, UR10, R2.reuse ;  /* 0x0000000a070e7c19 */ /* 0x100fe40008001202 */
[----:B------:R-:W-:Y:S01]  /*ffd0*/  SHF.R.U32.HI R3, RZ, UR10, R2 ;  /* 0x0000000aff037c19 */ /* 0x000fe20008011602 */
[----:B---3--:R-:W-:-:S03]  /*ffe0*/  IMAD.MOV R2, RZ, RZ, -R4 ;  /* 0x000000ffff027224 */ /* 0x008fc600078e0a04 */
[----:B------:R-:W-:Y:S01]  /*fff0*/  SHF.R.U64 R12, R14, UR8, R3 ;  /* 0x000000080e0c7c19 */ /* 0x000fe20008001203 */
[----:B--2---:R-:W-:Y:S01]  /*10000*/  IMAD R17, R16, R2, R11 ;  /* 0x0000000210117224 */ /* 0x004fe200078e020b */
[----:B------:R-:W-:-:S03]  /*10010*/  SHF.R.U32.HI R4, RZ, UR8, R3 ;  /* 0x00000008ff047c19 */ /* 0x000fc60008011603 */
[----:B------:R-:W-:Y:S02]  /*10020*/  IMAD.MOV.U32 R2, RZ, RZ, R12 ;  /* 0x000000ffff027224 */ /* 0x000fe400078e000c */
[----:B------:R-:W-:Y:S01]  /*10030*/  IMAD.MOV.U32 R3, RZ, RZ, R4 ;  /* 0x000000ffff037224 */ /* 0x000fe200078e0004 */
[----:B-1--4-:R-:W-:Y:S06]  /*10040*/  @!P0 BRA `(.L_x_314) ;  /* 0x0000000000288947 */ /* 0x012fec0003800000 */
[----:B------:R-:W-:Y:S02]  /*10050*/  ULDC UR8, c[0x0][0x64c] ;  /* 0x0001930000087ab9 */ /* 0x000fe40000000800 */
[----:B------:R-:W-:-:S05]  /*10060*/  IADD3 R3, P0, R12, UR8, RZ ;  /* 0x000000080c037c10 */ /* 0x000fca000ff1e0ff */
[----:B------:R-:W-:-:S04]  /*10070*/  IMAD.X R11, RZ, RZ, R4, P0 ;  /* 0x000000ffff0b7224 */ /* 0x000fc800000e0604 */
[----:B------:R-:W-:-:S04]  /*10080*/  IMAD.WIDE.U32 R4, R11, UR16, RZ ;  /* 0x000000100b047c25 */ /* 0x000fc8000f8e00ff */
[----:B------:R-:W-:-:S04]  /*10090*/  IMAD.WIDE.U32 R4, P0, R3, UR17, R4 ;  /* 0x0000001103047c25 */ /* 0x000fc8000f800004 */
[----:B------:R-:W-:-:S04]  /*100a0*/  IMAD.WIDE.U32 R2, R3, UR16, RZ ;  /* 0x0000001003027c25 */ /* 0x000fc8000f8e00ff */
[----:B------:R-:W-:Y:S01]  /*100b0*/  IMAD.MOV.U32 R2, RZ, RZ, R5 ;  /* 0x000000ffff027224 */ /* 0x000fe200078e0005 */
[----:B------:R-:W-:Y:S01]  /*100c0*/  IADD3 RZ, P1, R3, R4, RZ ;  /* 0x0000000403ff7210 */ /* 0x000fe20007f3e0ff */
[----:B------:R-:W-:-:S04]  /*100d0*/  IMAD.X R3, RZ, RZ, RZ, P0 ;  /* 0x000000ffff037224 */ /* 0x000fc800000e06ff */
[----:B------:R-:W-:-:S08]  /*100e0*/  IMAD.WIDE.U32.X R2, R11, UR17, R2, P1 ;  /* 0x000000110b027c25 */ /* 0x000fd000088e0402 */
.L_x_314:
[----:B------:R-:W-:Y:S01]  /*100f0*/  ULDC UR8, c[0x0][0x648] ;  /* 0x0001920000087ab9 */ /* 0x000fe20000000800 */
[----:B------:R-:W-:Y:S01]  /*10100*/  IMAD.MOV R15, RZ, RZ, -R15 ;  /* 0x000000ffff0f7224 */ /* 0x000fe200078e0a0f */
[----:B------:R-:W-:Y:S01]  /*10110*/  SHF.R.U64 R3, R2, UR8, R3 ;  /* 0x0000000802037c19 */ /* 0x000fe20008001203 */
[----:B------:R-:W-:Y:S01]  /*10120*/  ULDC UR8, c[0x0][0x638] ;  /* 0x00018e0000087ab9 */ /* 0x000fe20000000800 */
[----:B------:R-:W-:Y:S01]  /*10130*/  LOP3.LUT R2, R14, UR14, RZ, 0xc0, !PT ;  /* 0x0000000e0e027c12 */ /* 0x000fe2000f8ec0ff */
[----:B0-----:R-:W-:Y:S01]  /*10140*/  @P2 IMAD R17, R13, R15, R10 ;  /* 0x0000000f0d112224 */ /* 0x001fe200078e020a */
[----:B------:R-:W-:Y:S01]  /*10150*/  LOP3.LUT R7, R7, UR4, RZ, 0xc0, !PT ;  /* 0x0000000407077c12 */ /* 0x000fe2000f8ec0ff */
[----:B------:R-:W-:Y:S01]  /*10160*/  IMAD.MOV R5, RZ, RZ, -R3 ;  /* 0x000000ffff057224 */ /* 0x000fe200078e0a03 */
[----:B------:R-:W-:Y:S01]  /*10170*/  ULDC UR9, c[0x0][0x610] ;  /* 0x0001840000097ab9 */ /* 0x000fe20000000800 */
[----:B------:R-:W-:Y:S02]  /*10180*/  IMAD R2, R3, UR5, R2 ;  /* 0x0000000503027c24 */ /* 0x000fe4000f8e0202 */
[----:B------:R-:W-:Y:S01]  /*10190*/  IMAD R12, R5, UR8, R12 ;  /* 0x00000008050c7c24 */ /* 0x000fe2000f8e020c */
[----:B------:R-:W-:Y:S01]  /*101a0*/  ULDC UR8, c[0x0][0x600] ;  /* 0x0001800000087ab9 */ /* 0x000fe20000000800 */
[----:B------:R-:W-:-:S02]  /*101b0*/  IMAD R5, R2, UR9, R17 ;  /* 0x0000000902057c24 */ /* 0x000fc4000f8e0211 */
[----:B------:R-:W-:Y:S02]  /*101c0*/  IMAD R12, R12, UR8, R7 ;  /* 0x000000080c0c7c24 */ /* 0x000fe4000f8e0207 */
[----:B------:R-:W-:-:S03]  /*101d0*/  IMAD.MOV.U32 R2, RZ, RZ, 0x1 ;  /* 0x00000001ff027424 */ /* 0x000fc600078e00ff */
[----:B------:R-:W-:Y:S02]  /*101e0*/  SEL R7, R12, R5, !P2 ;  /* 0x000000050c077207 */ /* 0x000fe40005000000 */
[----:B------:R-:W-:-:S07]  /*101f0*/  SEL R5, R5, R12, !P2 ;  /* 0x0000000c05057207 */ /* 0x000fce0005000000 */
.L_x_312:
[----:B------:R-:W-:Y:S05]  /*10200*/  BSYNC B1 ;  /* 0x0000000000017941 */ /* 0x000fea0003800000 */
.L_x_311:
[----:B------:R-:W-:-:S13]  /*10210*/  LOP3.LUT P0, RZ, R2, 0xff, RZ, 0xc0, !PT ;  /* 0x000000ff02ff7812 */ /* 0x000fda000780c0ff */
[----:B------:R-:W-:Y:S05]  /*10220*/  @P0 BRA `(.L_x_315) ;  /* 0xfffffff400180947 */ /* 0x000fea000383ffff */
[----:B------:R-:W-:Y:S05]  /*10230*/  BSYNC B0 ;  /* 0x0000000000007941 */ /* 0x000fea0003800000 */
.L_x_304:
[----:B------:R-:W-:-:S03]  /*10240*/  UMOV UR8, 0xffffffff ;  /* 0xffffffff00087882 */ /* 0x000fc60000000000 */
[----:B------:R-:W-:Y:S05]  /*10250*/  BRA.DIV UR8, `(.L_x_316) ;  /* 0x0000000e08207947 */ /* 0x000fea000b800000 */
[----:B------:R-:W-:-:S13]  /*10260*/  ELECT P0, URZ, PT ;  /* 0x00000000003f782f */ /* 0x000fda0003800000 */
.L_x_344:
[----:B------:R-:W-:Y:S04]  /*10270*/  BSSY B0, `(.L_x_317) ;  /* 0x00000aa000007945 */ /* 0x000fe80003800000 */
[----:B------:R-:W-:Y:S05]  /*10280*/  @!P0 BRA `(.L_x_318) ;  /* 0x0000000800a08947 */ /* 0x000fea0003800000 */
[----:B------:R-:W-:-:S04]  /*10290*/  ULOP3.LUT UR8, UR13, 0x2, URZ, 0xfc, !UPT ;  /* 0x000000020d087892 */ /* 0x000fc8000f8efc3f */
[----:B------:R-:W-:-:S06]  /*102a0*/  UISETP.NE.AND UP0, UPT, UR8, 0x3, UPT ;  /* 0x000000030800788c */ /* 0x000fcc000bf05270 */
[----:B------:R-:W-:-:S13]  /*102b0*/  PLOP3.LUT P0, PT, PT, PT, UP0, 0x80, 0x0 ;  /* 0x000000000000781c */ /* 0x000fda0003f0f008 */
[----:B------:R-:W-:Y:S05]  /*102c0*/  @!P0 BRA `(.L_x_319) ;  /* 0x0000000000048947 */ /* 0x000fea0003800000 */
[----:B------:R-:W-:Y:S01]  /*102d0*/  BPT.TRAP 0x1 ;  /* 0x000000040000795c */ /* 0x000fe20000300000 */
.L_x_319:
[----:B------:R-:W0:Y:S01]  /*102e0*/  S2R R3, SR_CgaCtaId ;  /* 0x0000000000037919 */ /* 0x000e220000008800 */
[----:B------:R-:W-:-:S04]  /*102f0*/  MOV R2, 0x400 ;  /* 0x0000040000027802 */ /* 0x000fc80000000f00 */
[----:B0-----:R-:W-:Y:S02]  /*10300*/  LEA R3, R3, R2, 0x18 ;  /* 0x0000000203037211 */ /* 0x001fe400078ec0ff */
[----:B------:R-:W-:-:S03]  /*10310*/  SHF.L.U32 R2, R0, 0x1f, RZ ;  /* 0x0000001f00027819 */ /* 0x000fc600000006ff */
[----:B------:R-:W-:-:S04]  /*10320*/  VIADD R3, R3, 0x90 ;  /* 0x0000009003037836 */ /* 0x000fc80000000000 */
[C---:B------:R-:W-:Y:S02]  /*10330*/  IMAD R7, R8.reuse, 0x8, R3 ;  /* 0x0000000808077824 */ /* 0x040fe400078e0203 */
[----:B------:R-:W-:Y:S02]  /*10340*/  VIADD R8, R8, 0x1 ;  /* 0x0000000108087836 */ /* 0x000fe40000000000 */
[----:B------:R-:W0:Y:S03]  /*10350*/  SYNCS.PHASECHK.TRANS64.TRYWAIT P0, [R7+URZ], R2 ;  /* 0x00000002070075a7 */ /* 0x000e26000800017f */
[----:B------:R-:W-:-:S04]  /*10360*/  ISETP.NE.AND P1, PT, R8, 0x12, PT ;  /* 0x000000120800780c */ /* 0x000fc80003f25270 */
[----:B------:R-:W-:Y:S02]  /*10370*/  SEL R5, RZ, 0x1, P1 ;  /* 0x00000001ff057807 */ /* 0x000fe40000800000 */
[----:B------:R-:W-:Y:S02]  /*10380*/  SEL R8, R8, RZ, P1 ;  /* 0x000000ff08087207 */ /* 0x000fe40000800000 */
[----:B------:R-:W-:-:S03]  /*10390*/  LOP3.LUT R5, R0, R5, RZ, 0x3c, !PT ;  /* 0x0000000500057212 */ /* 0x000fc600078e3cff */
[----:B------:R-:W-:Y:S01]  /*103a0*/  IMAD R9, R8, 0x8, R3 ;  /* 0x0000000808097824 */ /* 0x000fe200078e0203 */
[----:B------:R-:W-:Y:S01]  /*103b0*/  SHF.L.U32 R4, R5, 0x1f, RZ ;  /* 0x0000001f05047819 */ /* 0x000fe200000006ff */
[----:B0-----:R-:W-:Y:S06]  /*103c0*/  @!P0 BRA `(.L_x_320) ;  /* 0x0000000800e48947 */ /* 0x001fec0003800000 */
.L_x_345:
[----:B------:R-:W1:Y:S01]  /*103d0*/  SYNCS.PHASECHK.TRANS64.TRYWAIT P0, [R9+URZ], R4 ;  /* 0x00000004090075a7 */ /* 0x000e62000800017f */
[----:B------:R-:W-:-:S05]  /*103e0*/  VIADD R0, R8, 0x1 ;  /* 0x0000000108007836 */ /* 0x000fca0000000000 */
[----:B------:R-:W-:-:S04]  /*103f0*/  ISETP.NE.AND P1, PT, R0, 0x12, PT ;  /* 0x000000120000780c */ /* 0x000fc80003f25270 */
[----:B0-----:R-:W-:Y:S02]  /*10400*/  SEL R2, RZ, 0x1, P1 ;  /* 0x00000001ff027807 */ /* 0x001fe40000800000 */
[----:B------:R-:W-:Y:S02]  /*10410*/  SEL R0, R0, RZ, P1 ;  /* 0x000000ff00007207 */ /* 0x000fe40000800000 */
[----:B------:R-:W-:-:S03]  /*10420*/  LOP3.LUT R7, R5, R2, RZ, 0x3c, !PT ;  /* 0x0000000205077212 */ /* 0x000fc600078e3cff */
[----:B------:R-:W-:Y:S01]  /*10430*/  IMAD R6, R0, 0x8, R3 ;  /* 0x0000000800067824 */ /* 0x000fe200078e0203 */
[----:B------:R-:W-:Y:S01]  /*10440*/  SHF.L.U32 R5, R7, 0x1f, RZ ;  /* 0x0000001f07057819 */ /* 0x000fe200000006ff */
[----:B-1----:R-:W-:Y:S06]  /*10450*/  @!P0 BRA `(.L_x_321) ;  /* 0x0000000800d48947 */ /* 0x002fec0003800000 */
.L_x_346:
[----:B------:R-:W1:Y:S01]  /*10460*/  SYNCS.PHASECHK.TRANS64.TRYWAIT P0, [R6+URZ], R5 ;  /* 0x00000005060075a7 */ /* 0x000e62000800017f */
[----:B------:R-:W-:-:S05]  /*10470*/  VIADD R0, R0, 0x1 ;  /* 0x0000000100007836 */ /* 0x000fca0000000000 */
[----:B------:R-:W-:-:S04]  /*10480*/  ISETP.NE.AND P1, PT, R0, 0x12, PT ;  /* 0x000000120000780c */ /* 0x000fc80003f25270 */
[----:B------:R-:W-:Y:S02]  /*10490*/  SEL R2, RZ, 0x1, P1 ;  /* 0x00000001ff027807 */ /* 0x000fe40000800000 */
[----:B------:R-:W-:Y:S02]  /*104a0*/  SEL R0, R0, RZ, P1 ;  /* 0x000000ff00007207 */ /* 0x000fe40000800000 */
[----:B------:R-:W-:-:S03]  /*104b0*/  LOP3.LUT R7, R7, R2, RZ, 0x3c, !PT ;  /* 0x0000000207077212 */ /* 0x000fc600078e3cff */
[----:B0-----:R-:W-:Y:S01]  /*104c0*/  IMAD R9, R0, 0x8, R3 ;  /* 0x0000000800097824 */ /* 0x001fe200078e0203 */
[----:B------:R-:W-:Y:S01]  /*104d0*/  SHF.L.U32 R4, R7, 0x1f, RZ ;  /* 0x0000001f07047819 */ /* 0x000fe200000006ff */
[----:B-1----:R-:W-:Y:S06]  /*104e0*/  @!P0 BRA `(.L_x_322) ;  /* 0x0000000800c48947 */ /* 0x002fec0003800000 */
.L_x_347:
        /* <DEDUP_REMOVED lines=9> */
.L_x_348:
        /* <DEDUP_REMOVED lines=9> */
.L_x_349:
        /* <DEDUP_REMOVED lines=9> */
.L_x_350:
        /* <DEDUP_REMOVED lines=9> */
.L_x_351:
        /* <DEDUP_REMOVED lines=9> */
.L_x_352:
        /* <DEDUP_REMOVED lines=9> */
.L_x_353:
        /* <DEDUP_REMOVED lines=9> */
.L_x_354:
        /* <DEDUP_REMOVED lines=9> */
.L_x_355:
        /* <DEDUP_REMOVED lines=9> */
.L_x_356:
        /* <DEDUP_REMOVED lines=9> */
.L_x_357:
        /* <DEDUP_REMOVED lines=9> */
.L_x_358:
        /* <DEDUP_REMOVED lines=9> */
.L_x_359:
        /* <DEDUP_REMOVED lines=9> */
.L_x_360:
[----:B------:R-:W1:Y:S01]  /*10c40*/  SYNCS.PHASECHK.TRANS64.TRYWAIT P0, [R6+URZ], R5 ;  /* 0x00000005060075a7 */ /* 0x000e62000800017f */
[----:B------:R-:W-:-:S05]  /*10c50*/  VIADD R0, R0, 0x1 ;  /* 0x0000000100007836 */ /* 0x000fca0000000000 */
[----:B------:R-:W-:-:S04]  /*10c60*/  ISETP.NE.AND P1, PT, R0, 0x12, PT ;  /* 0x000000120000780c */ /* 0x000fc80003f25270 */
[----:B------:R-:W-:Y:S02]  /*10c70*/  SEL R2, RZ, 0x1, P1 ;  /* 0x00000001ff027807 */ /* 0x000fe40000800000 */
[----:B------:R-:W-:Y:S02]  /*10c80*/  SEL R0, R0, RZ, P1 ;  /* 0x000000ff00007207 */ /* 0x000fe40000800000 */
[----:B------:R-:W-:Y:S01]  /*10c90*/  LOP3.LUT R2, R7, R2, RZ, 0x3c, !PT ;  /* 0x0000000207027212 */ /* 0x000fe200078e3cff */
[----:B-1----:R-:W-:Y:S06]  /*10ca0*/  @!P0 BRA `(.L_x_336) ;  /* 0x0000000400ec8947 */ /* 0x002fec0003800000 */
.L_x_361:
[----:B------:R-:W-:Y:S01]  /*10cb0*/  IMAD R3, R0, 0x8, R3 ;  /* 0x0000000800037824 */ /* 0x000fe200078e0203 */
[----:B------:R-:W-:-:S07]  /*10cc0*/  SHF.L.U32 R0, R2, 0x1f, RZ ;  /* 0x0000001f02007819 */ /* 0x000fce00000006ff */
.L_x_337:
[----:B--2---:R2:W3:Y:S02]  /*10cd0*/  SYNCS.PHASECHK.TRANS64.TRYWAIT P0, [R3+URZ], R0 ;  /* 0x00000000030075a7 */ /* 0x0044e4000800017f */
[----:B---3--:R-:W-:Y:S05]  /*10ce0*/  @!P0 NANOSLEEP.SYNCS 0x989680 ;  /* 0x009896800000895d */ /* 0x008fea0003900000 */
[----:B------:R-:W3:Y:S02]  /*10cf0*/  @!P0 SYNCS.PHASECHK.TRANS64 P0, [R3+URZ], R0 ;  /* 0x00000000030085a7 */ /* 0x000ee4000800007f */
[----:B---3--:R-:W-:Y:S05]  /*10d00*/  @!P0 BRA `(.L_x_337) ;  /* 0xfffffffc00f08947 */ /* 0x008fea000383ffff */
.L_x_318:
[----:B------:R-:W-:Y:S05]  /*10d10*/  BSYNC B0 ;  /* 0x0000000000007941 */ /* 0x000fea0003800000 */
.L_x_317:
[----:B------:R-:W-:Y:S05]  /*10d20*/  EXIT ;  /* 0x000000000000794d */ /* 0x000fea0003800000 */
.L_x_22:
[----:B-1----:R-:W-:-:S04]  /*10d30*/  IMAD.U32 R3, RZ, RZ, UR6 ;  /* 0x00000006ff037e24 */ /* 0x002fc8000f8e00ff */
[----:B------:R1:W2:Y:S03]  /*10d40*/  SYNCS.PHASECHK.TRANS64.TRYWAIT P0, [R3+URZ], R0 ;  /* 0x00000000030075a7 */ /* 0x0002a6000800017f */
[----:B--2---:R-:W-:Y:S05]  /*10d50*/  @!P0 NANOSLEEP.SYNCS 0x989680 ;  /* 0x009896800000895d */ /* 0x004fea0003900000 */
[----:B------:R-:W2:Y:S02]  /*10d60*/  @!P0 SYNCS.PHASECHK.TRANS64 P0, [R3+URZ], R0 ;  /* 0x00000000030085a7 */ /* 0x000ea4000800007f */
[----:B--2---:R-:W-:Y:S05]  /*10d70*/  @!P0 BRA `(.L_x_22) ;  /* 0xfffffffc00ec8947 */ /* 0x004fea000383ffff */
[----:B------:R-:W-:Y:S05]  /*10d80*/  BRA `(.L_x_21) ;  /* 0xffffff1000ac7947 */ /* 0x000fea000383ffff */
.L_x_28:
[----:B-----5:R1:W-:Y:S02]  /*10d90*/  STL [R1+0x90], R0 ;  /* 0x0000900001007387 */ /* 0x0203e40000100800 */
[----:B-1----:R-:W-:-:S04]  /*10da0*/  IMAD.U32 R0, RZ, RZ, UR9 ;  /* 0x00000009ff007e24 */ /* 0x002fc8000f8e00ff */
[----:B------:R1:W3:Y:S03]  /*10db0*/  SYNCS.PHASECHK.TRANS64.TRYWAIT P0, [R0+URZ], R229 ;  /* 0x000000e5000075a7 */ /* 0x0002e6000800017f */
[----:B---3--:R-:W-:Y:S05]  /*10dc0*/  @!P0 NANOSLEEP.SYNCS 0x989680 ;  /* 0x009896800000895d */ /* 0x008fea0003900000 */
[----:B------:R1:W3:Y:S02]  /*10dd0*/  @!P0 SYNCS.PHASECHK.TRANS64 P0, [R0+URZ], R229 ;  /* 0x000000e5000085a7 */ /* 0x0002e4000800007f */
[----:B-1----:R1:W5:Y:S02]  /*10de0*/  LDL.LU R0, [R1+0x90] ;  /* 0x0000900001007983 */ /* 0x0023640000300800 */
[----:B-1-3--:R-:W-:Y:S05]  /*10df0*/  @!P0 BRA `(.L_x_28) ;  /* 0xfffffffc00e48947 */ /* 0x00afea000383ffff */
[----:B------:R-:W-:Y:S05]  /*10e00*/  BRA `(.L_x_27) ;  /* 0xffffff24000c7947 */ /* 0x000fea000383ffff */
.L_x_305:
[----:B------:R-:W-:Y:S01]  /*10e10*/  BSSY B1, `(.L_x_338) ;  /* 0x0000006000017945 */ /* 0x000fe20003800000 */
[----:B------:R-:W-:-:S07]  /*10e20*/  IMAD.MOV.U32 R2, RZ, RZ, -0x1 ;  /* 0xffffffffff027424 */ /* 0x000fce00078e00ff */
[----:B------:R-:W-:Y:S05]  /*10e30*/  WARPSYNC.COLLECTIVE R2, `(.L_x_339) ;  /* 0x00000000020c7348 */ /* 0x000fea0003c00000 */
[----:B------:R-:W-:Y:S02]  /*10e40*/  ELECT P0, UR62, PT ;  /* 0x00000000003e782f */ /* 0x000fe40003800000 */
[----:B------:R-:W-:Y:S01]  /*10e50*/  MOV R2, UR62 ;  /* 0x0000003e00027c02 */ /* 0x000fe20008000f00 */
[----:B------:R-:W-:Y:S10]  /*10e60*/  ENDCOLLECTIVE ;  /* 0x000000000000791b */ /* 0x000ff40003800000 */
.L_x_339:
[----:B------:R-:W-:Y:S05]  /*10e70*/  BSYNC B1 ;  /* 0x0000000000017941 */ /* 0x000fea0003800000 */
.L_x_338:
[----:B------:R-:W-:Y:S05]  /*10e80*/  BRA `(.L_x_340) ;  /* 0xffffffe8000c7947 */ /* 0x000fea000383ffff */
.L_x_308:
[----:B0-----:R0:W2:Y:S02]  /*10e90*/  SYNCS.PHASECHK.TRANS64.TRYWAIT P0, [R11+URZ+0x90], R4 ;  /* 0x000090040b0075a7 */ /* 0x0010a4000800017f */
[----:B--2---:R-:W-:Y:S05]  /*10ea0*/  @!P0 NANOSLEEP.SYNCS 0x989680 ;  /* 0x009896800000895d */ /* 0x004fea0003900000 */
[----:B------:R-:W2:Y:S02]  /*10eb0*/  @!P0 SYNCS.PHASECHK.TRANS64 P0, [R11+URZ+0x90], R4 ;  /* 0x000090040b0085a7 */ /* 0x000ea4000800007f */
[----:B--2---:R-:W-:Y:S05]  /*10ec0*/  @!P0 BRA `(.L_x_308) ;  /* 0xfffffffc00f08947 */ /* 0x004fea000383ffff */
[----:B------:R-:W-:Y:S05]  /*10ed0*/  BRA `(.L_x_341) ;  /* 0xffffffe8004c7947 */ /* 0x000fea000383ffff */
.L_x_316:
[----:B------:R-:W-:Y:S01]  /*10ee0*/  BSSY B0, `(.L_x_342) ;  /* 0x0000006000007945 */ /* 0x000fe20003800000 */
[----:B------:R-:W-:-:S07]  /*10ef0*/  IMAD.MOV.U32 R2, RZ, RZ, -0x1 ;  /* 0xffffffffff027424 */ /* 0x000fce00078e00ff */
[----:B------:R-:W-:Y:S05]  /*10f00*/  WARPSYNC.COLLECTIVE R2, `(.L_x_343) ;  /* 0x00000000020c7348 */ /* 0x000fea0003c00000 */
[----:B------:R-:W-:Y:S02]  /*10f10*/  ELECT P0, UR62, PT ;  /* 0x00000000003e782f */ /* 0x000fe40003800000 */
[----:B------:R-:W-:Y:S01]  /*10f20*/  MOV R2, UR62 ;  /* 0x0000003e00027c02 */ /* 0x000fe20008000f00 */
[----:B------:R-:W-:Y:S10]  /*10f30*/  ENDCOLLECTIVE ;  /* 0x000000000000791b */ /* 0x000ff40003800000 */
.L_x_343:
[----:B------:R-:W-:Y:S05]  /*10f40*/  BSYNC B0 ;  /* 0x0000000000007941 */ /* 0x000fea0003800000 */
.L_x_342:
[----:B------:R-:W-:Y:S05]  /*10f50*/  BRA `(.L_x_344) ;  /* 0xfffffff000c47947 */ /* 0x000fea000383ffff */
.L_x_320:
[----:B0-----:R0:W1:Y:S02]  /*10f60*/  SYNCS.PHASECHK.TRANS64.TRYWAIT P0, [R7+URZ], R2 ;  /* 0x00000002070075a7 */ /* 0x001064000800017f */
[----:B-1----:R-:W-:Y:S05]  /*10f70*/  @!P0 NANOSLEEP.SYNCS 0x989680 ;  /* 0x009896800000895d */ /* 0x002fea0003900000 */
[----:B------:R-:W1:Y:S02]  /*10f80*/  @!P0 SYNCS.PHASECHK.TRANS64 P0, [R7+URZ], R2 ;  /* 0x00000002070085a7 */ /* 0x000e64000800007f */
[----:B-1----:R-:W-:Y:S05]  /*10f90*/  @!P0 BRA `(.L_x_320) ;  /* 0xfffffffc00f08947 */ /* 0x002fea000383ffff */
[----:B------:R-:W-:Y:S05]  /*10fa0*/  BRA `(.L_x_345) ;  /* 0xfffffff400087947 */ /* 0x000fea000383ffff */
.L_x_321:
[----:B0-----:R0:W1:Y:S02]  /*10fb0*/  SYNCS.PHASECHK.TRANS64.TRYWAIT P0, [R9+URZ], R4 ;  /* 0x00000004090075a7 */ /* 0x001064000800017f */
[----:B-1----:R-:W-:Y:S05]  /*10fc0*/  @!P0 NANOSLEEP.SYNCS 0x989680 ;  /* 0x009896800000895d */ /* 0x002fea0003900000 */
[----:B------:R-:W1:Y:S02]  /*10fd0*/  @!P0 SYNCS.PHASECHK.TRANS64 P0, [R9+URZ], R4 ;  /* 0x00000004090085a7 */ /* 0x000e64000800007f */
[----:B-1----:R-:W-:Y:S05]  /*10fe0*/  @!P0 BRA `(.L_x_321) ;  /* 0xfffffffc00f08947 */ /* 0x002fea000383ffff */
[----:B------:R-:W-:Y:S05]  /*10ff0*/  BRA `(.L_x_346) ;  /* 0xfffffff400187947 */ /* 0x000fea000383ffff */
.L_x_322:
[----:B0-----:R0:W1:Y:S02]  /*11000*/  SYNCS.PHASECHK.TRANS64.TRYWAIT P0, [R6+URZ], R5 ;  /* 0x00000005060075a7 */ /* 0x001064000800017f */
[----:B-1----:R-:W-:Y:S05]  /*11010*/  @!P0 NANOSLEEP.SYNCS 0x989680 ;  /* 0x009896800000895d */ /* 0x002fea0003900000 */
[----:B------:R-:W1:Y:S02]  /*11020*/  @!P0 SYNCS.PHASECHK.TRANS64 P0, [R6+URZ], R5 ;  /* 0x00000005060085a7 */ /* 0x000e64000800007f */
[----:B-1----:R-:W-:Y:S05]  /*11030*/  @!P0 BRA `(.L_x_322) ;  /* 0xfffffffc00f08947 */ /* 0x002fea000383ffff */
[----:B------:R-:W-:Y:S05]  /*11040*/  BRA `(.L_x_347) ;  /* 0xfffffff400287947 */ /* 0x000fea000383ffff */
.L_x_323:
[----:B0-----:R0:W1:Y:S02]  /*11050*/  SYNCS.PHASECHK.TRANS64.TRYWAIT P0, [R9+URZ], R4 ;  /* 0x00000004090075a7 */ /* 0x001064000800017f */
[----:B-1----:R-:W-:Y:S05]  /*11060*/  @!P0 NANOSLEEP.SYNCS 0x989680 ;  /* 0x009896800000895d */ /* 0x002fea0003900000 */
[----:B------:R-:W1:Y:S02]  /*11070*/  @!P0 SYNCS.PHASECHK.TRANS64 P0, [R9+URZ], R4 ;  /* 0x00000004090085a7 */ /* 0x000e64000800007f */
[----:B-1----:R-:W-:Y:S05]  /*11080*/  @!P0 BRA `(.L_x_323) ;  /* 0xfffffffc00f08947 */ /* 0x002fea000383ffff */
[----:B------:R-:W-:Y:S05]  /*11090*/  BRA `(.L_x_348) ;  /* 0xfffffff400387947 */ /* 0x000fea000383ffff */
.L_x_324:
[----:B0-----:R0:W1:Y:S02]  /*110a0*/  SYNCS.PHASECHK.TRANS64.TRYWAIT P0, [R6+URZ], R5 ;  /* 0x00000005060075a7 */ /* 0x001064000800017f */
[----:B-1----:R-:W-:Y:S05]  /*110b0*/  @!P0 NANOSLEEP.SYNCS 0x989680 ;  /* 0x009896800000895d */ /* 0x002fea0003900000 */
[----:B------:R-:W1:Y:S02]  /*110c0*/  @!P0 SYNCS.PHASECHK.TRANS64 P0, [R6+URZ], R5 ;  /* 0x00000005060085a7 */ /* 0x000e64000800007f */
[----:B-1----:R-:W-:Y:S05]  /*110d0*/  @!P0 BRA `(.L_x_324) ;  /* 0xfffffffc00f08947 */ /* 0x002fea000383ffff */
[----:B------:R-:W-:Y:S05]  /*110e0*/  BRA `(.L_x_349) ;  /* 0xfffffff400487947 */ /* 0x000fea000383ffff */
.L_x_325:
[----:B0-----:R0:W1:Y:S02]  /*110f0*/  SYNCS.PHASECHK.TRANS64.TRYWAIT P0, [R9+URZ], R4 ;  /* 0x00000004090075a7 */ /* 0x001064000800017f */
[----:B-1----:R-:W-:Y:S05]  /*11100*/  @!P0 NANOSLEEP.SYNCS 0x989680 ;  /* 0x009896800000895d */ /* 0x002fea0003900000 */
[----:B------:R-:W1:Y:S02]  /*11110*/  @!P0 SYNCS.PHASECHK.TRANS64 P0, [R9+URZ], R4 ;  /* 0x00000004090085a7 */ /* 0x000e64000800007f */
[----:B-1----:R-:W-:Y:S05]  /*11120*/  @!P0 BRA `(.L_x_325) ;  /* 0xfffffffc00f08947 */ /* 0x002fea000383ffff */
[----:B------:R-:W-:Y:S05]  /*11130*/  BRA `(.L_x_350) ;  /* 0xfffffff400587947 */ /* 0x000fea000383ffff */
.L_x_326:
[----:B0-----:R0:W1:Y:S02]  /*11140*/  SYNCS.PHASECHK.TRANS64.TRYWAIT P0, [R6+URZ], R5 ;  /* 0x00000005060075a7 */ /* 0x001064000800017f */
[----:B-1----:R-:W-:Y:S05]  /*11150*/  @!P0 NANOSLEEP.SYNCS 0x989680 ;  /* 0x009896800000895d */ /* 0x002fea0003900000 */
[----:B------:R-:W1:Y:S02]  /*11160*/  @!P0 SYNCS.PHASECHK.TRANS64 P0, [R6+URZ], R5 ;  /* 0x00000005060085a7 */ /* 0x000e64000800007f */
[----:B-1----:R-:W-:Y:S05]  /*11170*/  @!P0 BRA `(.L_x_326) ;  /* 0xfffffffc00f08947 */ /* 0x002fea000383ffff */
[----:B------:R-:W-:Y:S05]  /*11180*/  BRA `(.L_x_351) ;  /* 0xfffffff400687947 */ /* 0x000fea000383ffff */
.L_x_327:
[----:B0-----:R0:W1:Y:S02]  /*11190*/  SYNCS.PHASECHK.TRANS64.TRYWAIT P0, [R9+URZ], R4 ;  /* 0x00000004090075a7 */ /* 0x001064000800017f */
[----:B-1----:R-:W-:Y:S05]  /*111a0*/  @!P0 NANOSLEEP.SYNCS 0x989680 ;  /* 0x009896800000895d */ /* 0x002fea0003900000 */
[----:B------:R-:W1:Y:S02]  /*111b0*/  @!P0 SYNCS.PHASECHK.TRANS64 P0, [R9+URZ], R4 ;  /* 0x00000004090085a7 */ /* 0x000e64000800007f */
[----:B-1----:R-:W-:Y:S05]  /*111c0*/  @!P0 BRA `(.L_x_327) ;  /* 0xfffffffc00f08947 */ /* 0x002fea000383ffff */
[----:B------:R-:W-:Y:S05]  /*111d0*/  BRA `(.L_x_352) ;  /* 0xfffffff400787947 */ /* 0x000fea000383ffff */
.L_x_328:
[----:B0-----:R0:W1:Y:S02]  /*111e0*/  SYNCS.PHASECHK.TRANS64.TRYWAIT P0, [R6+URZ], R5 ;  /* 0x00000005060075a7 */ /* 0x001064000800017f */
[----:B-1----:R-:W-:Y:S05]  /*111f0*/  @!P0 NANOSLEEP.SYNCS 0x989680 ;  /* 0x009896800000895d */ /* 0x002fea0003900000 */
[----:B------:R-:W1:Y:S02]  /*11200*/  @!P0 SYNCS.PHASECHK.TRANS64 P0, [R6+URZ], R5 ;  /* 0x00000005060085a7 */ /* 0x000e64000800007f */
[----:B-1----:R-:W-:Y:S05]  /*11210*/  @!P0 BRA `(.L_x_328) ;  /* 0xfffffffc00f08947 */ /* 0x002fea000383ffff */
[----:B------:R-:W-:Y:S05]  /*11220*/  BRA `(.L_x_353) ;  /* 0xfffffff400887947 */ /* 0x000fea000383ffff */
.L_x_329:
[----:B0-----:R0:W1:Y:S02]  /*11230*/  SYNCS.PHASECHK.TRANS64.TRYWAIT P0, [R9+URZ], R4 ;  /* 0x00000004090075a7 */ /* 0x001064000800017f */
[----:B-1----:R-:W-:Y:S05]  /*11240*/  @!P0 NANOSLEEP.SYNCS 0x989680 ;  /* 0x009896800000895d */ /* 0x002fea0003900000 */
[----:B------:R-:W1:Y:S02]  /*11250*/  @!P0 SYNCS.PHASECHK.TRANS64 P0, [R9+URZ], R4 ;  /* 0x00000004090085a7 */ /* 0x000e64000800007f */
[----:B-1----:R-:W-:Y:S05]  /*11260*/  @!P0 BRA `(.L_x_329) ;  /* 0xfffffffc00f08947 */ /* 0x002fea000383ffff */
[----:B------:R-:W-:Y:S05]  /*11270*/  BRA `(.L_x_354) ;  /* 0xfffffff400987947 */ /* 0x000fea000383ffff */
.L_x_330:
[----:B0-----:R0:W1:Y:S02]  /*11280*/  SYNCS.PHASECHK.TRANS64.TRYWAIT P0, [R6+URZ], R5 ;  /* 0x00000005060075a7 */ /* 0x001064000800017f */
[----:B-1----:R-:W-:Y:S05]  /*11290*/  @!P0 NANOSLEEP.SYNCS 0x989680 ;  /* 0x009896800000895d */ /* 0x002fea0003900000 */
[----:B------:R-:W1:Y:S02]  /*112a0*/  @!P0 SYNCS.PHASECHK.TRANS64 P0, [R6+URZ], R5 ;  /* 0x00000005060085a7 */ /* 0x000e64000800007f */
[----:B-1----:R-:W-:Y:S05]  /*112b0*/  @!P0 BRA `(.L_x_330) ;  /* 0xfffffffc00f08947 */ /* 0x002fea000383ffff */
[----:B------:R-:W-:Y:S05]  /*112c0*/  BRA `(.L_x_355) ;  /* 0xfffffff400a87947 */ /* 0x000fea000383ffff */
.L_x_331:
[----:B0-----:R0:W1:Y:S02]  /*112d0*/  SYNCS.PHASECHK.TRANS64.TRYWAIT P0, [R9+URZ], R4 ;  /* 0x00000004090075a7 */ /* 0x001064000800017f */
[----:B-1----:R-:W-:Y:S05]  /*112e0*/  @!P0 NANOSLEEP.SYNCS 0x989680 ;  /* 0x009896800000895d */ /* 0x002fea0003900000 */
[----:B------:R-:W1:Y:S02]  /*112f0*/  @!P0 SYNCS.PHASECHK.TRANS64 P0, [R9+URZ], R4 ;  /* 0x00000004090085a7 */ /* 0x000e64000800007f */
[----:B-1----:R-:W-:Y:S05]  /*11300*/  @!P0 BRA `(.L_x_331) ;  /* 0xfffffffc00f08947 */ /* 0x002fea000383ffff */
[----:B------:R-:W-:Y:S05]  /*11310*/  BRA `(.L_x_356) ;  /* 0xfffffff400b87947 */ /* 0x000fea000383ffff */
.L_x_332:
[----:B0-----:R0:W1:Y:S02]  /*11320*/  SYNCS.PHASECHK.TRANS64.TRYWAIT P0, [R6+URZ], R5 ;  /* 0x00000005060075a7 */ /* 0x001064000800017f */
[----:B-1----:R-:W-:Y:S05]  /*11330*/  @!P0 NANOSLEEP.SYNCS 0x989680 ;  /* 0x009896800000895d */ /* 0x002fea0003900000 */
[----:B------:R-:W1:Y:S02]  /*11340*/  @!P0 SYNCS.PHASECHK.TRANS64 P0, [R6+URZ], R5 ;  /* 0x00000005060085a7 */ /* 0x000e64000800007f */
[----:B-1----:R-:W-:Y:S05]  /*11350*/  @!P0 BRA `(.L_x_332) ;  /* 0xfffffffc00f08947 */ /* 0x002fea000383ffff */
[----:B------:R-:W-:Y:S05]  /*11360*/  BRA `(.L_x_357) ;  /* 0xfffffff400c87947 */ /* 0x000fea000383ffff */
.L_x_333:
[----:B0-----:R0:W1:Y:S02]  /*11370*/  SYNCS.PHASECHK.TRANS64.TRYWAIT P0, [R9+URZ], R4 ;  /* 0x00000004090075a7 */ /* 0x001064000800017f */
[----:B-1----:R-:W-:Y:S05]  /*11380*/  @!P0 NANOSLEEP.SYNCS 0x989680 ;  /* 0x009896800000895d */ /* 0x002fea0003900000 */
[----:B------:R-:W1:Y:S02]  /*11390*/  @!P0 SYNCS.PHASECHK.TRANS64 P0, [R9+URZ], R4 ;  /* 0x00000004090085a7 */ /* 0x000e64000800007f */
[----:B-1----:R-:W-:Y:S05]  /*113a0*/  @!P0 BRA `(.L_x_333) ;  /* 0xfffffffc00f08947 */ /* 0x002fea000383ffff */
[----:B------:R-:W-:Y:S05]  /*113b0*/  BRA `(.L_x_358) ;  /* 0xfffffff400d87947 */ /* 0x000fea000383ffff */
.L_x_334:
[----:B0-----:R0:W1:Y:S02]  /*113c0*/  SYNCS.PHASECHK.TRANS64.TRYWAIT P0, [R6+URZ], R5 ;  /* 0x00000005060075a7 */ /* 0x001064000800017f */
[----:B-1----:R-:W-:Y:S05]  /*113d0*/  @!P0 NANOSLEEP.SYNCS 0x989680 ;  /* 0x009896800000895d */ /* 0x002fea0003900000 */
[----:B------:R-:W1:Y:S02]  /*113e0*/  @!P0 SYNCS.PHASECHK.TRANS64 P0, [R6+URZ], R5 ;  /* 0x00000005060085a7 */ /* 0x000e64000800007f */
[----:B-1----:R-:W-:Y:S05]  /*113f0*/  @!P0 BRA `(.L_x_334) ;  /* 0xfffffffc00f08947 */ /* 0x002fea000383ffff */
[----:B------:R-:W-:Y:S05]  /*11400*/  BRA `(.L_x_359) ;  /* 0xfffffff400e87947 */ /* 0x000fea000383ffff */
.L_x_335:
[----:B0-----:R0:W1:Y:S02]  /*11410*/  SYNCS.PHASECHK.TRANS64.TRYWAIT P0, [R9+URZ], R4 ;  /* 0x00000004090075a7 */ /* 0x001064000800017f */
[----:B-1----:R-:W-:Y:S05]  /*11420*/  @!P0 NANOSLEEP.SYNCS 0x989680 ;  /* 0x009896800000895d */ /* 0x002fea0003900000 */
[----:B------:R-:W1:Y:S02]  /*11430*/  @!P0 SYNCS.PHASECHK.TRANS64 P0, [R9+URZ], R4 ;  /* 0x00000004090085a7 */ /* 0x000e64000800007f */
[----:B-1----:R-:W-:Y:S05]  /*11440*/  @!P0 BRA `(.L_x_335) ;  /* 0xfffffffc00f08947 */ /* 0x002fea000383ffff */
[----:B------:R-:W-:Y:S05]  /*11450*/  BRA `(.L_x_360) ;  /* 0xfffffff400f87947 */ /* 0x000fea000383ffff */
.L_x_336:
[----:B-1----:R1:W2:Y:S02]  /*11460*/  SYNCS.PHASECHK.TRANS64.TRYWAIT P0, [R6+URZ], R5 ;  /* 0x00000005060075a7 */ /* 0x0022a4000800017f */
[----:B--2---:R-:W-:Y:S05]  /*11470*/  @!P0 NANOSLEEP.SYNCS 0x989680 ;  /* 0x009896800000895d */ /* 0x004fea0003900000 */
[----:B------:R-:W2:Y:S02]  /*11480*/  @!P0 SYNCS.PHASECHK.TRANS64 P0, [R6+URZ], R5 ;  /* 0x00000005060085a7 */ /* 0x000ea4000800007f */
[----:B--2---:R-:W-:Y:S05]  /*11490*/  @!P0 BRA `(.L_x_336) ;  /* 0xfffffffc00f08947 */ /* 0x004fea000383ffff */
[----:B------:R-:W-:Y:S05]  /*114a0*/  BRA `(.L_x_361) ;  /* 0xfffffff800007947 */ /* 0x000fea000383ffff */
.L_x_362:
[----:B------:R-:W-:-:S00]  /*114b0*/  BRA `(.L_x_362) ;  /* 0xfffffffc00fc7947 */ /* 0x000fc0000383ffff */
[----:B------:R-:W-:-:S00]  /*114c0*/  NOP ;  /* 0x0000000000007918 */ /* 0x000fc00000000000 */
        /* <DEDUP_REMOVED lines=11> */
.L_x_363:


//--------------------- .nv.shared._ZN7cutlass13device_kernelINS_4gemm6kernel13GemmUniversalIN4cute5tupleIJiiiiEEENS1_10collective13CollectiveMmaINS1_37MainloopSm90TmaGmmaWarpSpecializedFP8ILi18ENS5_IJNS4_1CILi4EEENSA_ILi2EEENSA_ILi1EEEEEENS1_35KernelTmaWarpSpecializedCooperativeEEENS5_IJNSA_ILi128EEENSA_ILi256EEENSA_ILi32EEEEEENS_12float_e4m3_tENS5_IJlSD_lEEESL_SM_NS4_8TiledMMAINS4_8MMA_AtomIJNS4_4SM904GMMA31MMA_64x256x32_F32E4M3E4M3_SS_TNILNSQ_7ScaleInE1ELSS_1EEEEEENS4_6LayoutINS5_IJSC_SD_SD_EEENS5_IJSD_NSA_ILi0EEESX_EEEEENS5_IJNS4_10UnderscoreES10_S10_EEEEENS4_23SM90_TMA_LOAD_MULTICASTENS4_14ComposedLayoutINS4_7SwizzleILi1ELi4ELi3EEENS4_18smem_ptr_flag_bitsILi8EEENSV_INS5_IJNSA_ILi8EEESJ_EEENS5_IJSJ_SD_EEEEEEEvNS4_8identityES13_S1D_vS1E_EENS_8epilogue10collective6detail29Sm90TmaWarpSpecializedAdapterINS1H_15DefaultEpilogueISL_SM_SM_NS1G_6thread17LinearCombinationISL_Li1EffLNS1L_9ScaleType4KindE0ELNS_15FloatRoundStyleE2ESL_EENS1_15EpilogueDefaultEEEEEvvEEEEvNT_6ParamsE --------------------------
	.section	.nv.shared._ZN7cutlass13device_kernelINS_4gemm6kernel13GemmUniversalIN4cute5tupleIJiiiiEEENS1_10collective13CollectiveMmaINS1_37MainloopSm90TmaGmmaWarpSpecializedFP8ILi18ENS5_IJNS4_1CILi4EEENSA_ILi2EEENSA_ILi1EEEEEENS1_35KernelTmaWarpSpecializedCooperativeEEENS5_IJNSA_ILi128EEENSA_ILi256EEENSA_ILi32EEEEEENS_12float_e4m3_tENS5_IJlSD_lEEESL_SM_NS4_8TiledMMAINS4_8MMA_AtomIJNS4_4SM904GMMA31MMA_64x256x32_F32E4M3E4M3_SS_TNILNSQ_7ScaleInE1ELSS_1EEEEEENS4_6LayoutINS5_IJSC_SD_SD_EEENS5_IJSD_NSA_ILi0EEESX_EEEEENS5_IJNS4_10UnderscoreES10_S10_EEEEENS4_23SM90_TMA_LOAD_MULTICASTENS4_14ComposedLayoutINS4_7SwizzleILi1ELi4ELi3EEENS4_18smem_ptr_flag_bitsILi8EEENSV_INS5_IJNSA_ILi8EEESJ_EEENS5_IJSJ_SD_EEEEEEEvNS4_8identityES13_S1D_vS1E_EENS_8epilogue10collective6detail29Sm90TmaWarpSpecializedAdapterINS1H_15DefaultEpilogueISL_SM_SM_NS1G_6thread17LinearCombinationISL_Li1EffLNS1L_9ScaleType4KindE0ELNS_15FloatRoundStyleE2ESL_EENS1_15EpilogueDefaultEEEEEvvEEEEvNT_6ParamsE,"aw",@nobits
	.sectionflags	@""
	.align	16
	.zero		1024


//--------------------- .nv.shared.reserved.0     --------------------------
	.section	.nv.shared.reserved.0,"aw",@nobits
	.weak		__nv_reservedSMEM_offset_0_alias
	.size		__nv_reservedSMEM_offset_0_alias, 0, 0
	.other		__nv_reservedSMEM_offset_0_alias,@"STO_CUDA_RESERVED_SHARED STV_DEFAULT"
__nv_reservedSMEM_offset_0_alias:
	.zero		0


//--------------------- .nv.global                --------------------------
	.section	.nv.global,"aw",@nobits
.nv.global:
	.type		_ZN40_INTERNAL_fd8f36af_4_k_cu_8e821582_178454cute1_E,@object
	.size		_ZN40_INTERNAL_fd8f36af_4_k_cu_8e821582_178454cute1_E,(_ZN40_INTERNAL_fd8f36af_4_k_cu_8e821582_178454cuda3std3__45__cpo6cbeginE - _ZN40_INTERNAL_fd8f36af_4_k_cu_8e821582_178454cute1_E)
_ZN40_INTERNAL_fd8f36af_4_k_cu_8e821582_178454cute1_E:
	.zero		1
	.type		_ZN40_INTERNAL_fd8f36af_4_k_cu_8e821582_178454cuda3std3__45__cpo6cbeginE,@object
	.size		_ZN40_INTERNAL_fd8f36af_4_k_cu_8e821582_178454cuda3std3__45__cpo6cbeginE,(_ZN40_INTERNAL_fd8f36af_4_k_cu_8e821582_178454cuda3std3__48in_placeE - _ZN40_INTERNAL_fd8f36af_4_k_cu_8e821582_178454cuda3std3__45__cpo6cbeginE)
_ZN40_INTERNAL_fd8f36af_4_k_cu_8e821582_178454cuda3std3__45__cpo6cbeginE:
	.zero		1
	.type		_ZN40_INTERNAL_fd8f36af_4_k_cu_8e821582_178454cuda3std3__48in_placeE,@object
	.size		_ZN40_INTERNAL_fd8f36af_4_k_cu_8e821582_178454cuda3std3__48in_placeE,(_ZN40_INTERNAL_fd8f36af_4_k_cu_8e821582_178454cuda3std6ranges3__45__cpo9iter_moveE - _ZN40_INTERNAL_fd8f36af_4_k_cu_8e821582_178454cuda3std3__48in_placeE)
_ZN40_INTERNAL_fd8f36af_4_k_cu_8e821582_178454cuda3std3__48in_placeE:
	.zero		1
	.type		_ZN40_INTERNAL_fd8f36af_4_k_cu_8e821582_178454cuda3std6ranges3__45__cpo9iter_moveE,@object
	.size		_ZN40_INTERNAL_fd8f36af_4_k_cu_8e821582_178454cuda3std6ranges3__45__cpo9iter_moveE,(_ZN40_INTERNAL_fd8f36af_4_k_cu_8e821582_178454cuda3std3__45__cpo5beginE - _ZN40_INTERNAL_fd8f36af_4_k_cu_8e821582_178454cuda3std6ranges3__45__cpo9iter_moveE)
_ZN40_INTERNAL_fd8f36af_4_k_cu_8e821582_178454cuda3std6ranges3__45__cpo9iter_moveE:
	.zero		1
	.type		_ZN40_INTERNAL_fd8f36af_4_k_cu_8e821582_178454cuda3std3__45__cpo5beginE,@object
	.size		_ZN40_INTERNAL_fd8f36af_4_k_cu_8e821582_178454cuda3std3__45__cpo5beginE,(_ZN40_INTERNAL_fd8f36af_4_k_cu_8e821582_178454cuda3std3__442_GLOBAL__N__fd8f36af_4_k_cu_8e821582_178456ignoreE - _ZN40_INTERNAL_fd8f36af_4_k_cu_8e821582_178454cuda3std3__45__cpo5beginE)
_ZN40_INTERNAL_fd8f36af_4_k_cu_8e821582_178454cuda3std3__45__cpo5beginE:
	.zero		1
	.type		_ZN40_INTERNAL_fd8f36af_4_k_cu_8e821582_178454cuda3std3__442_GLOBAL__N__fd8f36af_4_k_cu_8e821582_178456ignoreE,@object
	.size		_ZN40_INTERNAL_fd8f36af_4_k_cu_8e821582_178454cuda3std3__442_GLOBAL__N__fd8f36af_4_k_cu_8e821582_178456ignoreE,(_ZN40_INTERNAL_fd8f36af_4_k_cu_8e821582_178454cute7productE - _ZN40_INTERNAL_fd8f36af_4_k_cu_8e821582_178454cuda3std3__442_GLOBAL__N__fd8f36af_4_k_cu_8e821582_178456ignoreE)
_ZN40_INTERNAL_fd8f36af_4_k_cu_8e821582_178454cuda3std3__442_GLOBAL__N__fd8f36af_4_k_cu_8e821582_178456ignoreE:
	.zero		1
	.type		_ZN40_INTERNAL_fd8f36af_4_k_cu_8e821582_178454cute7productE,@object
	.size		_ZN40_INTERNAL_fd8f36af_4_k_cu_8e821582_178454cute7productE,(_ZN40_INTERNAL_fd8f36af_4_k_cu_8e821582_178454cuda3std3__45__cpo3endE - _ZN40_INTERNAL_fd8f36af_4_k_cu_8e821582_178454cute7productE)
_ZN40_INTERNAL_fd8f36af_4_k_cu_8e821582_178454cute7productE:
	.zero		1
	.type		_ZN40_INTERNAL_fd8f36af_4_k_cu_8e821582_178454cuda3std3__45__cpo3endE,@object
	.size		_ZN40_INTERNAL_fd8f36af_4_k_cu_8e821582_178454cuda3std3__45__cpo3endE,(_ZN40_INTERNAL_fd8f36af_4_k_cu_8e821582_178454cuda3std3__419piecewise_constructE - _ZN40_INTERNAL_fd8f36af_4_k_cu_8e821582_178454cuda3std3__45__cpo3endE)
_ZN40_INTERNAL_fd8f36af_4_k_cu_8e821582_178454cuda3std3__45__cpo3endE:
	.zero		1
	.type		_ZN40_INTERNAL_fd8f36af_4_k_cu_8e821582_178454cuda3std3__419piecewise_constructE,@object
	.size		_ZN40_INTERNAL_fd8f36af_4_k_cu_8e821582_178454cuda3std3__419piecewise_constructE,(_ZN40_INTERNAL_fd8f36af_4_k_cu_8e821582_178454cuda3std3__45__cpo4cendE - _ZN40_INTERNAL_fd8f36af_4_k_cu_8e821582_178454cuda3std3__419piecewise_constructE)
_ZN40_INTERNAL_fd8f36af_4_k_cu_8e821582_178454cuda3std3__419piecewise_constructE:
	.zero		1
	.type		_ZN40_INTERNAL_fd8f36af_4_k_cu_8e821582_178454cuda3std3__45__cpo4cendE,@object
	.size		_ZN40_INTERNAL_fd8f36af_4_k_cu_8e821582_178454cuda3std3__45__cpo4cendE,(_ZN40_INTERNAL_fd8f36af_4_k_cu_8e821582_178454cuda3std6ranges3__45__cpo4swapE - _ZN40_INTERNAL_fd8f36af_4_k_cu_8e821582_178454cuda3std3__45__cpo4cendE)
_ZN40_INTERNAL_fd8f36af_4_k_cu_8e821582_178454cuda3std3__45__cpo4cendE:
	.zero		1
	.type		_ZN40_INTERNAL_fd8f36af_4_k_cu_8e821582_178454cuda3std6ranges3__45__cpo4swapE,@object
	.size		_ZN40_INTERNAL_fd8f36af_4_k_cu_8e821582_178454cuda3std6ranges3__45__cpo4swapE,(.L_7 - _ZN40_INTERNAL_fd8f36af_4_k_cu_8e821582_178454cuda3std6ranges3__45__cpo4swapE)
_ZN40_INTERNAL_fd8f36af_4_k_cu_8e821582_178454cuda3std6ranges3__45__cpo4swapE:
	.zero		1
.L_7:


//--------------------- .nv.constant0._ZN7cutlass13device_kernelINS_4gemm6kernel13GemmUniversalIN4cute5tupleIJiiiiEEENS1_10collective13CollectiveMmaINS1_37MainloopSm90TmaGmmaWarpSpecializedFP8ILi18ENS5_IJNS4_1CILi4EEENSA_ILi2EEENSA_ILi1EEEEEENS1_35KernelTmaWarpSpecializedCooperativeEEENS5_IJNSA_ILi128EEENSA_ILi256EEENSA_ILi32EEEEEENS_12float_e4m3_tENS5_IJlSD_lEEESL_SM_NS4_8TiledMMAINS4_8MMA_AtomIJNS4_4SM904GMMA31MMA_64x256x32_F32E4M3E4M3_SS_TNILNSQ_7ScaleInE1ELSS_1EEEEEENS4_6LayoutINS5_IJSC_SD_SD_EEENS5_IJSD_NSA_ILi0EEESX_EEEEENS5_IJNS4_10UnderscoreES10_S10_EEEEENS4_23SM90_TMA_LOAD_MULTICASTENS4_14ComposedLayoutINS4_7SwizzleILi1ELi4ELi3EEENS4_18smem_ptr_flag_bitsILi8EEENSV_INS5_IJNSA_ILi8EEESJ_EEENS5_IJSJ_SD_EEEEEEEvNS4_8identityES13_S1D_vS1E_EENS_8epilogue10collective6detail29Sm90TmaWarpSpecializedAdapterINS1H_15DefaultEpilogueISL_SM_SM_NS1G_6thread17LinearCombinationISL_Li1EffLNS1L_9ScaleType4KindE0ELNS_15FloatRoundStyleE2ESL_EENS1_15EpilogueDefaultEEEEEvvEEEEvNT_6ParamsE --------------------------
	.section	.nv.constant0._ZN7cutlass13device_kernelINS_4gemm6kernel13GemmUniversalIN4cute5tupleIJiiiiEEENS1_10collective13CollectiveMmaINS1_37MainloopSm90TmaGmmaWarpSpecializedFP8ILi18ENS5_IJNS4_1CILi4EEENSA_ILi2EEENSA_ILi1EEEEEENS1_35KernelTmaWarpSpecializedCooperativeEEENS5_IJNSA_ILi128EEENSA_ILi256EEENSA_ILi32EEEEEENS_12float_e4m3_tENS5_IJlSD_lEEESL_SM_NS4_8TiledMMAINS4_8MMA_AtomIJNS4_4SM904GMMA31MMA_64x256x32_F32E4M3E4M3_SS_TNILNSQ_7ScaleInE1ELSS_1EEEEEENS4_6LayoutINS5_IJSC_SD_SD_EEENS5_IJSD_NSA_ILi0EEESX_EEEEENS5_IJNS4_10UnderscoreES10_S10_EEEEENS4_23SM90_TMA_LOAD_MULTICASTENS4_14ComposedLayoutINS4_7SwizzleILi1ELi4ELi3EEENS4_18smem_ptr_flag_bitsILi8EEENSV_INS5_IJNSA_ILi8EEESJ_EEENS5_IJSJ_SD_EEEEEEEvNS4_8identityES13_S1D_vS1E_EENS_8epilogue10collective6detail29Sm90TmaWarpSpecializedAdapterINS1H_15DefaultEpilogueISL_SM_SM_NS1G_6thread17LinearCombinationISL_Li1EffLNS1L_9ScaleType4KindE0ELNS_15FloatRoundStyleE2ESL_EENS1_15EpilogueDefaultEEEEEvvEEEEvNT_6ParamsE,"a",@progbits
	.sectionflags	@""
	.align	4
.nv.constant0._ZN7cutlass13device_kernelINS_4gemm6kernel13GemmUniversalIN4cute5tupleIJiiiiEEENS1_10collective13CollectiveMmaINS1_37MainloopSm90TmaGmmaWarpSpecializedFP8ILi18ENS5_IJNS4_1CILi4EEENSA_ILi2EEENSA_ILi1EEEEEENS1_35KernelTmaWarpSpecializedCooperativeEEENS5_IJNSA_ILi128EEENSA_ILi256EEENSA_ILi32EEEEEENS_12float_e4m3_tENS5_IJlSD_lEEESL_SM_NS4_8TiledMMAINS4_8MMA_AtomIJNS4_4SM904GMMA31MMA_64x256x32_F32E4M3E4M3_SS_TNILNSQ_7ScaleInE1ELSS_1EEEEEENS4_6LayoutINS5_IJSC_SD_SD_EEENS5_IJSD_NSA_ILi0EEESX_EEEEENS5_IJNS4_10UnderscoreES10_S10_EEEEENS4_23SM90_TMA_LOAD_MULTICASTENS4_14ComposedLayoutINS4_7SwizzleILi1ELi4ELi3EEENS4_18smem_ptr_flag_bitsILi8EEENSV_INS5_IJNSA_ILi8EEESJ_EEENS5_IJSJ_SD_EEEEEEEvNS4_8identityES13_S1D_vS1E_EENS_8epilogue10collective6detail29Sm90TmaWarpSpecializedAdapterINS1H_15DefaultEpilogueISL_SM_SM_NS1G_6thread17LinearCombinationISL_Li1EffLNS1L_9ScaleType4KindE0ELNS_15FloatRoundStyleE2ESL_EENS1_15EpilogueDefaultEEEEEvvEEEEvNT_6ParamsE:
	.zero		1664


//--------------------- SYMBOLS --------------------------

	.type		.nv.reservedSmem.offset0,@object
	.size		.nv.reservedSmem.offset0,0x4
